	.target	sm_90a

	.elftype	@"ET_EXEC"


//--------------------- .note.nv.tkinfo           --------------------------
	.section	.note.nv.tkinfo,"",@"SHT_NOTE"
	.sectionflags	@"SHF_NOTE_NV_TKINFO"
	.tkinfo
        /*0018*/ 	.word	0x00000002
        /*0030*/ 	.string	""
        /*0030*/ 	.string	"ptxas"
        /*0030*/ 	.string	"Cuda compilation tools, release 13.0, V13.0.88"
        /*0030*/ 	.string	"Build cuda_13.0.r13.0/compiler.36424714_0"
        /*0030*/ 	.string	"-arch sm_90a -m 64 "



//--------------------- .note.nv.cuinfo           --------------------------
	.section	.note.nv.cuinfo,"",@"SHT_NOTE"
	.sectionflags	@"SHF_NOTE_NV_CUINFO"
        /*0018*/ 	.short	0x0002
        /*001a*/ 	.short	0x005a
        /*001c*/ 	.short	0x0082
	.zero		2


//--------------------- .nv.info                  --------------------------
	.section	.nv.info,"",@"SHT_CUDA_INFO"
	.align	4


	//----- nvinfo : EIATTR_REGCOUNT
	.align		4
        /*0000*/ 	.byte	0x04, 0x2f
        /*0002*/ 	.short	(.L_15 - .L_14)
	.align		4
.L_14:
        /*0004*/ 	.word	index@(_ZN7cutlass13device_kernelINS_4gemm6kernel13GemmUniversalIN4cute5tupleIJiiiiEEENS1_10collective13CollectiveMmaINS1_34MainloopSm90TmaGmmaWarpSpecializedILi4ENS5_IJNS4_1CILi1EEESB_SB_EEENS1_35KernelTmaWarpSpecializedCooperativeEEENS5_IJNSA_ILi256EEENSA_ILi128EEESG_EEENS_10tfloat32_tENS5_IJlSB_lEEESI_SJ_NS4_8TiledMMAINS4_8MMA_AtomIJNS4_4SM904GMMA30MMA_64x128x8_F32TF32TF32_SS_TNILNSN_7ScaleInE1ELSP_1EEEEEENS4_6LayoutINS5_IJNSA_ILi2EEESB_SB_EEENS5_IJSB_NSA_ILi0EEESV_EEEEENS5_IJNS4_10UnderscoreESY_SY_EEEEENS4_13SM90_TMA_LOADENS4_14ComposedLayoutINS4_7SwizzleILi3ELi4ELi3EEENS4_18smem_ptr_flag_bitsILi32EEENSS_INS5_IJNSA_ILi8EEENSA_ILi32EEEEEENS5_IJS18_SB_EEEEEEEvNS4_8identityES11_S1C_vS1D_EENS_8epilogue10collective6detail29Sm90TmaWarpSpecializedAdapterINS1G_15DefaultEpilogueISI_SJ_SJ_NS1F_6thread17LinearCombinationISI_Li1EffLNS1K_9ScaleType4KindE0ELNS_15FloatRoundStyleE2ESI_EENS1_15EpilogueDefaultEEEEEvvEEEEvNT_6ParamsE)
        /*0008*/ 	.word	0x000000a8


	//----- nvinfo : EIATTR_FRAME_SIZE
	.align		4
.L_15:
        /*000c*/ 	.byte	0x04, 0x11
        /*000e*/ 	.short	(.L_17 - .L_16)
	.align		4
.L_16:
        /*0010*/ 	.word	index@(_ZN7cutlass13device_kernelINS_4gemm6kernel13GemmUniversalIN4cute5tupleIJiiiiEEENS1_10collective13CollectiveMmaINS1_34MainloopSm90TmaGmmaWarpSpecializedILi4ENS5_IJNS4_1CILi1EEESB_SB_EEENS1_35KernelTmaWarpSpecializedCooperativeEEENS5_IJNSA_ILi256EEENSA_ILi128EEESG_EEENS_10tfloat32_tENS5_IJlSB_lEEESI_SJ_NS4_8TiledMMAINS4_8MMA_AtomIJNS4_4SM904GMMA30MMA_64x128x8_F32TF32TF32_SS_TNILNSN_7ScaleInE1ELSP_1EEEEEENS4_6LayoutINS5_IJNSA_ILi2EEESB_SB_EEENS5_IJSB_NSA_ILi0EEESV_EEEEENS5_IJNS4_10UnderscoreESY_SY_EEEEENS4_13SM90_TMA_LOADENS4_14ComposedLayoutINS4_7SwizzleILi3ELi4ELi3EEENS4_18smem_ptr_flag_bitsILi32EEENSS_INS5_IJNSA_ILi8EEENSA_ILi32EEEEEENS5_IJS18_SB_EEEEEEEvNS4_8identityES11_S1C_vS1D_EENS_8epilogue10collective6detail29Sm90TmaWarpSpecializedAdapterINS1G_15DefaultEpilogueISI_SJ_SJ_NS1F_6thread17LinearCombinationISI_Li1EffLNS1K_9ScaleType4KindE0ELNS_15FloatRoundStyleE2ESI_EENS1_15EpilogueDefaultEEEEEvvEEEEvNT_6ParamsE)
        /*0014*/ 	.word	0x00000000


	//----- nvinfo : EIATTR_MIN_STACK_SIZE
	.align		4
.L_17:
        /*0018*/ 	.byte	0x04, 0x12
        /*001a*/ 	.short	(.L_19 - .L_18)
	.align		4
.L_18:
        /*001c*/ 	.word	index@(_ZN7cutlass13device_kernelINS_4gemm6kernel13GemmUniversalIN4cute5tupleIJiiiiEEENS1_10collective13CollectiveMmaINS1_34MainloopSm90TmaGmmaWarpSpecializedILi4ENS5_IJNS4_1CILi1EEESB_SB_EEENS1_35KernelTmaWarpSpecializedCooperativeEEENS5_IJNSA_ILi256EEENSA_ILi128EEESG_EEENS_10tfloat32_tENS5_IJlSB_lEEESI_SJ_NS4_8TiledMMAINS4_8MMA_AtomIJNS4_4SM904GMMA30MMA_64x128x8_F32TF32TF32_SS_TNILNSN_7ScaleInE1ELSP_1EEEEEENS4_6LayoutINS5_IJNSA_ILi2EEESB_SB_EEENS5_IJSB_NSA_ILi0EEESV_EEEEENS5_IJNS4_10UnderscoreESY_SY_EEEEENS4_13SM90_TMA_LOADENS4_14ComposedLayoutINS4_7SwizzleILi3ELi4ELi3EEENS4_18smem_ptr_flag_bitsILi32EEENSS_INS5_IJNSA_ILi8EEENSA_ILi32EEEEEENS5_IJS18_SB_EEEEEEEvNS4_8identityES11_S1C_vS1D_EENS_8epilogue10collective6detail29Sm90TmaWarpSpecializedAdapterINS1G_15DefaultEpilogueISI_SJ_SJ_NS1F_6thread17LinearCombinationISI_Li1EffLNS1K_9ScaleType4KindE0ELNS_15FloatRoundStyleE2ESI_EENS1_15EpilogueDefaultEEEEEvvEEEEvNT_6ParamsE)
        /*0020*/ 	.word	0x00000000
.L_19:


//--------------------- .nv.compat                --------------------------
	.section	.nv.compat,"",@"SHT_CUDA_COMPAT_INFO"
	.align	4
        /*0000*/ 	.byte	0x02, 0x09, 0x01, 0x00, 0x02, 0x02, 0x04, 0x00, 0x02, 0x05, 0x05, 0x00, 0x03, 0x07, 0x01, 0x01
        /*0010*/ 	.byte	0x02, 0x03, 0x01, 0x00, 0x02, 0x06, 0x01, 0x00, 0x04, 0x0b, 0x08, 0x00, 0x00, 0x00, 0x00, 0x00
        /*0020*/ 	.byte	0x00, 0x00, 0x00, 0x00


//--------------------- .nv.info._ZN7cutlass13device_kernelINS_4gemm6kernel13GemmUniversalIN4cute5tupleIJiiiiEEENS1_10collective13CollectiveMmaINS1_34MainloopSm90TmaGmmaWarpSpecializedILi4ENS5_IJNS4_1CILi1EEESB_SB_EEENS1_35KernelTmaWarpSpecializedCooperativeEEENS5_IJNSA_ILi256EEENSA_ILi128EEESG_EEENS_10tfloat32_tENS5_IJlSB_lEEESI_SJ_NS4_8TiledMMAINS4_8MMA_AtomIJNS4_4SM904GMMA30MMA_64x128x8_F32TF32TF32_SS_TNILNSN_7ScaleInE1ELSP_1EEEEEENS4_6LayoutINS5_IJNSA_ILi2EEESB_SB_EEENS5_IJSB_NSA_ILi0EEESV_EEEEENS5_IJNS4_10UnderscoreESY_SY_EEEEENS4_13SM90_TMA_LOADENS4_14ComposedLayoutINS4_7SwizzleILi3ELi4ELi3EEENS4_18smem_ptr_flag_bitsILi32EEENSS_INS5_IJNSA_ILi8EEENSA_ILi32EEEEEENS5_IJS18_SB_EEEEEEEvNS4_8identityES11_S1C_vS1D_EENS_8epilogue10collective6detail29Sm90TmaWarpSpecializedAdapterINS1G_15DefaultEpilogueISI_SJ_SJ_NS1F_6thread17LinearCombinationISI_Li1EffLNS1K_9ScaleType4KindE0ELNS_15FloatRoundStyleE2ESI_EENS1_15EpilogueDefaultEEEEEvvEEEEvNT_6ParamsE --------------------------
	.section	.nv.info._ZN7cutlass13device_kernelINS_4gemm6kernel13GemmUniversalIN4cute5tupleIJiiiiEEENS1_10collective13CollectiveMmaINS1_34MainloopSm90TmaGmmaWarpSpecializedILi4ENS5_IJNS4_1CILi1EEESB_SB_EEENS1_35KernelTmaWarpSpecializedCooperativeEEENS5_IJNSA_ILi256EEENSA_ILi128EEESG_EEENS_10tfloat32_tENS5_IJlSB_lEEESI_SJ_NS4_8TiledMMAINS4_8MMA_AtomIJNS4_4SM904GMMA30MMA_64x128x8_F32TF32TF32_SS_TNILNSN_7ScaleInE1ELSP_1EEEEEENS4_6LayoutINS5_IJNSA_ILi2EEESB_SB_EEENS5_IJSB_NSA_ILi0EEESV_EEEEENS5_IJNS4_10UnderscoreESY_SY_EEEEENS4_13SM90_TMA_LOADENS4_14ComposedLayoutINS4_7SwizzleILi3ELi4ELi3EEENS4_18smem_ptr_flag_bitsILi32EEENSS_INS5_IJNSA_ILi8EEENSA_ILi32EEEEEENS5_IJS18_SB_EEEEEEEvNS4_8identityES11_S1C_vS1D_EENS_8epilogue10collective6detail29Sm90TmaWarpSpecializedAdapterINS1G_15DefaultEpilogueISI_SJ_SJ_NS1F_6thread17LinearCombinationISI_Li1EffLNS1K_9ScaleType4KindE0ELNS_15FloatRoundStyleE2ESI_EENS1_15EpilogueDefaultEEEEEvvEEEEvNT_6ParamsE,"",@"SHT_CUDA_INFO"
	.sectionflags	@""
	.align	4


	//----- nvinfo : EIATTR_CUDA_API_VERSION
	.align		4
        /*0000*/ 	.byte	0x04, 0x37
        /*0002*/ 	.short	(.L_21 - .L_20)
.L_20:
        /*0004*/ 	.word	0x00000082


	//----- nvinfo : EIATTR_KPARAM_INFO
	.align		4
.L_21:
        /*0008*/ 	.byte	0x04, 0x17
        /*000a*/ 	.short	(.L_23 - .L_22)
.L_22:
        /*000c*/ 	.word	0x00000000
        /*0010*/ 	.short	0x0000
        /*0012*/ 	.short	0x0070
        /*0014*/ 	.byte	0x00, 0xf0, 0x01, 0x10


	//----- nvinfo : EIATTR_SPARSE_MMA_MASK
	.align		4
.L_23:
        /*0018*/ 	.byte	0x03, 0x50
        /*001a*/ 	.short	0x0000


	//----- nvinfo : EIATTR_MAXREG_COUNT
	.align		4
        /*001c*/ 	.byte	0x03, 0x1b
        /*001e*/ 	.short	0x00a8


	//----- nvinfo : EIATTR_NUM_BARRIERS
	.align		4
        /*0020*/ 	.byte	0x02, 0x4c
        /*0022*/ 	.byte	0x01
	.zero		1


	//----- nvinfo : EIATTR_EXTERNS
	.align		4
        /*0024*/ 	.byte	0x04, 0x0f
        /*0026*/ 	.short	(.L_25 - .L_24)


	//   ....[0]....
	.align		4
.L_24:
        /*0028*/ 	.word	index@(__assertfail)


	//----- nvinfo : EIATTR_MERCURY_ISA_VERSION
	.align		4
.L_25:
        /*002c*/ 	.byte	0x03, 0x5f
        /*002e*/ 	.short	0x0101


	//----- nvinfo : EIATTR_INT_WARP_WIDE_INSTR_OFFSETS
	.align		4
        /*0030*/ 	.byte	0x04, 0x31
        /*0032*/ 	.short	(.L_27 - .L_26)


	//   ....[0]....
.L_26:
        /*0034*/ 	.word	0x000003b0


	//   ....[1]....
        /*0038*/ 	.word	0x000003e0


	//   ....[2]....
        /*003c*/ 	.word	0x000004c0


	//----- nvinfo : EIATTR_COOP_GROUP_MASK_REGIDS
	.align		4
.L_27:
        /*0040*/ 	.byte	0x04, 0x29
        /*0042*/ 	.short	(.L_29 - .L_28)


	//   ....[0]....
.L_28:
        /*0044*/ 	.word	0xffffffff


	//   ....[1]....
        /*0048*/ 	.word	0xffffffff


	//   ....[2]....
        /*004c*/ 	.word	0xffffffff


	//   ....[3]....
        /*0050*/ 	.word	0xffffffff


	//   ....[4]....
        /*0054*/ 	.word	0xffffffff


	//----- nvinfo : EIATTR_COOP_GROUP_INSTR_OFFSETS
	.align		4
.L_29:
        /*0058*/ 	.byte	0x04, 0x28
        /*005a*/ 	.short	(.L_31 - .L_30)


	//   ....[0]....
.L_30:
        /*005c*/ 	.word	0x00000060


	//   ....[1]....
        /*0060*/ 	.word	0x00000070


	//   ....[2]....
        /*0064*/ 	.word	0x00000130


	//   ....[3]....
        /*0068*/ 	.word	0x000002c0


	//   ....[4]....
        /*006c*/ 	.word	0x00000f70


	//----- nvinfo : EIATTR_REG_RECONFIG
	.align		4
.L_31:
        /*0070*/ 	.byte	0x01, 0x54
	.zero		2


	//----- nvinfo : EIATTR_SYSCALL_OFFSETS
	.align		4
        /*0074*/ 	.byte	0x04, 0x46
        /*0076*/ 	.short	(.L_33 - .L_32)


	//   ....[0]....
.L_32:
        /*0078*/ 	.word	0x00001130


	//----- nvinfo : EIATTR_MBARRIER_INSTR_OFFSETS
	.align		4
.L_33:
        /*007c*/ 	.byte	0x04, 0x39
        /*007e*/ 	.short	(.L_35 - .L_34)


	//   ....[0]....
.L_34:
        /*0080*/ 	.word	0x00000230
        /*0084*/ 	.word	0x000000ff
        /*0088*/ 	.word	0x00000000
        /*008c*/ 	.short	0x0100
        /*008e*/ 	.byte	0x08
	.zero		1


	//   ....[1]....
        /*0090*/ 	.word	0x00000240
        /*0094*/ 	.word	0x000000ff
        /*0098*/ 	.word	0x00000020
        /*009c*/ 	.short	0x0100
        /*009e*/ 	.byte	0x08
	.zero		1


	//   ....[2]....
        /*00a0*/ 	.word	0x00000250
        /*00a4*/ 	.word	0x000000ff
        /*00a8*/ 	.word	0x00000008
        /*00ac*/ 	.short	0x0100
        /*00ae*/ 	.byte	0x08
	.zero		1


	//   ....[3]....
        /*00b0*/ 	.word	0x00000260
        /*00b4*/ 	.word	0x000000ff
        /*00b8*/ 	.word	0x00000028
        /*00bc*/ 	.short	0x0100
        /*00be*/ 	.byte	0x08
	.zero		1


	//   ....[4]....
        /*00c0*/ 	.word	0x00000270
        /*00c4*/ 	.word	0x000000ff
        /*00c8*/ 	.word	0x00000010
        /*00cc*/ 	.short	0x0100
        /*00ce*/ 	.byte	0x08
	.zero		1


	//   ....[5]....
        /*00d0*/ 	.word	0x00000280
        /*00d4*/ 	.word	0x000000ff
        /*00d8*/ 	.word	0x00000030
        /*00dc*/ 	.short	0x0100
        /*00de*/ 	.byte	0x08
	.zero		1


	//   ....[6]....
        /*00e0*/ 	.word	0x00000290
        /*00e4*/ 	.word	0x000000ff
        /*00e8*/ 	.word	0x00000018
        /*00ec*/ 	.short	0x0100
        /*00ee*/ 	.byte	0x08
	.zero		1


	//   ....[7]....
        /*00f0*/ 	.word	0x000002a0
        /*00f4*/ 	.word	0x000000ff
        /*00f8*/ 	.word	0x00000038
        /*00fc*/ 	.short	0x0100
        /*00fe*/ 	.byte	0x08
	.zero		1


	//   ....[8]....
        /*0100*/ 	.word	0x00000530
        /*0104*/ 	.word	0x000000ff
        /*0108*/ 	.word	0x00000050
        /*010c*/ 	.short	0x0100
        /*010e*/ 	.byte	0x06
	.zero		1


	//   ....[9]....
        /*0110*/ 	.word	0x00000590
        /*0114*/ 	.word	0x000000ff
        /*0118*/ 	.word	0x00000058
        /*011c*/ 	.short	0x0100
        /*011e*/ 	.byte	0x06
	.zero		1


	//   ....[10]....
        /*0120*/ 	.word	0x000011b0
        /*0124*/ 	.word	0x00000003
        /*0128*/ 	.word	0x00000000
        /*012c*/ 	.short	0x010a
        /*012e*/ 	.byte	0x3f
	.zero		1


	//   ....[11]....
        /*0130*/ 	.word	0x000011f0
        /*0134*/ 	.word	0x00000003
        /*0138*/ 	.word	0x00000000
        /*013c*/ 	.short	0x010a
        /*013e*/ 	.byte	0x3f
	.zero		1


	//   ....[12]....
        /*0140*/ 	.word	0x00001fe0
        /*0144*/ 	.word	0x000000ff
        /*0148*/ 	.word	0x00000000
        /*014c*/ 	.short	0x010a
        /*014e*/ 	.byte	0x09
	.zero		1


	//   ....[13]....
        /*0150*/ 	.word	0x00002020
        /*0154*/ 	.word	0x000000ff
        /*0158*/ 	.word	0x00000000
        /*015c*/ 	.short	0x010a
        /*015e*/ 	.byte	0x09
	.zero		1


	//   ....[14]....
        /*0160*/ 	.word	0x00002cc0
        /*0164*/ 	.word	0x000000ff
        /*0168*/ 	.word	0x00000000
        /*016c*/ 	.short	0x0101
        /*016e*/ 	.byte	0x08
	.zero		1


	//   ....[15]....
        /*0170*/ 	.word	0x00002ea0
        /*0174*/ 	.word	0x000000ff
        /*0178*/ 	.word	0x00000000
        /*017c*/ 	.short	0x0101
        /*017e*/ 	.byte	0x04
	.zero		1


	//   ....[16]....
        /*0180*/ 	.word	0x0000c340
        /*0184*/ 	.word	0x0000000c
        /*0188*/ 	.word	0x00000020
        /*018c*/ 	.short	0x010a
        /*018e*/ 	.byte	0x3f
	.zero		1


	//   ....[17]....
        /*0190*/ 	.word	0x0000c930
        /*0194*/ 	.word	0x00000005
        /*0198*/ 	.word	0x00000058
        /*019c*/ 	.short	0x0101
        /*019e*/ 	.byte	0x3f
	.zero		1


	//   ....[18]....
        /*01a0*/ 	.word	0x0000d030
        /*01a4*/ 	.word	0x00000007
        /*01a8*/ 	.word	0x00000000
        /*01ac*/ 	.short	0x010a
        /*01ae*/ 	.byte	0x3f
	.zero		1


	//   ....[19]....
        /*01b0*/ 	.word	0x0000d0b0
        /*01b4*/ 	.word	0x00000006
        /*01b8*/ 	.word	0x00000000
        /*01bc*/ 	.short	0x010a
        /*01be*/ 	.byte	0x3f
	.zero		1


	//   ....[20]....
        /*01c0*/ 	.word	0x0000d140
        /*01c4*/ 	.word	0x00000007
        /*01c8*/ 	.word	0x00000000
        /*01cc*/ 	.short	0x010a
        /*01ce*/ 	.byte	0x3f
	.zero		1


	//   ....[21]....
        /*01d0*/ 	.word	0x0000d1d0
        /*01d4*/ 	.word	0x00000005
        /*01d8*/ 	.word	0x00000000
        /*01dc*/ 	.short	0x010a
        /*01de*/ 	.byte	0x3f
	.zero		1


	//   ....[22]....
        /*01e0*/ 	.word	0x0000d230
        /*01e4*/ 	.word	0x00000003
        /*01e8*/ 	.word	0x00000000
        /*01ec*/ 	.short	0x010a
        /*01ee*/ 	.byte	0x3f
	.zero		1


	//   ....[23]....
        /*01f0*/ 	.word	0x0000d290
        /*01f4*/ 	.word	0x00000004
        /*01f8*/ 	.word	0x00000000
        /*01fc*/ 	.short	0x010a
        /*01fe*/ 	.byte	0x3f
	.zero		1


	//   ....[24]....
        /*0200*/ 	.word	0x0000d360
        /*0204*/ 	.word	0x0000000c
        /*0208*/ 	.word	0x00000020
        /*020c*/ 	.short	0x010a
        /*020e*/ 	.byte	0x3f
	.zero		1


	//   ....[25]....
        /*0210*/ 	.word	0x0000d430
        /*0214*/ 	.word	0x00000007
        /*0218*/ 	.word	0x00000000
        /*021c*/ 	.short	0x010a
        /*021e*/ 	.byte	0x3f
	.zero		1


	//   ....[26]....
        /*0220*/ 	.word	0x0000d480
        /*0224*/ 	.word	0x00000006
        /*0228*/ 	.word	0x00000000
        /*022c*/ 	.short	0x010a
        /*022e*/ 	.byte	0x3f
	.zero		1


	//   ....[27]....
        /*0230*/ 	.word	0x0000d4d0
        /*0234*/ 	.word	0x00000007
        /*0238*/ 	.word	0x00000000
        /*023c*/ 	.short	0x010a
        /*023e*/ 	.byte	0x3f
	.zero		1


	//----- nvinfo : EIATTR_NUM_MBARRIERS
	.align		4
.L_35:
        /*0240*/ 	.byte	0x03, 0x38
        /*0242*/ 	.short	0x000a


	//----- nvinfo : EIATTR_EXIT_INSTR_OFFSETS
	.align		4
        /*0244*/ 	.byte	0x04, 0x1c
        /*0246*/ 	.short	(.L_37 - .L_36)


	//   ....[0]....
.L_36:
        /*0248*/ 	.word	0x000005e0


	//   ....[1]....
        /*024c*/ 	.word	0x00000ea0


	//   ....[2]....
        /*0250*/ 	.word	0x0000b9b0


	//   ....[3]....
        /*0254*/ 	.word	0x0000bfe0


	//   ....[4]....
        /*0258*/ 	.word	0x0000d220


	//----- nvinfo : EIATTR_MAX_THREADS
	.align		4
.L_37:
        /*025c*/ 	.byte	0x04, 0x05
        /*025e*/ 	.short	(.L_39 - .L_38)
.L_38:
        /*0260*/ 	.word	0x00000180
        /*0264*/ 	.word	0x00000001
        /*0268*/ 	.word	0x00000001


	//----- nvinfo : EIATTR_CRS_STACK_SIZE
	.align		4
.L_39:
        /*026c*/ 	.byte	0x04, 0x1e
        /*026e*/ 	.short	(.L_41 - .L_40)
.L_40:
        /*0270*/ 	.word	0x00000000


	//----- nvinfo : EIATTR_CBANK_PARAM_SIZE
	.align		4
.L_41:
        /*0274*/ 	.byte	0x03, 0x19
        /*0276*/ 	.short	0x0470


	//----- nvinfo : EIATTR_PARAM_CBANK
	.align		4
        /*0278*/ 	.byte	0x04, 0x0a
        /*027a*/ 	.short	(.L_43 - .L_42)
	.align		4
.L_42:
        /*027c*/ 	.word	index@(.nv.constant0._ZN7cutlass13device_kernelINS_4gemm6kernel13GemmUniversalIN4cute5tupleIJiiiiEEENS1_10collective13CollectiveMmaINS1_34MainloopSm90TmaGmmaWarpSpecializedILi4ENS5_IJNS4_1CILi1EEESB_SB_EEENS1_35KernelTmaWarpSpecializedCooperativeEEENS5_IJNSA_ILi256EEENSA_ILi128EEESG_EEENS_10tfloat32_tENS5_IJlSB_lEEESI_SJ_NS4_8TiledMMAINS4_8MMA_AtomIJNS4_4SM904GMMA30MMA_64x128x8_F32TF32TF32_SS_TNILNSN_7ScaleInE1ELSP_1EEEEEENS4_6LayoutINS5_IJNSA_ILi2EEESB_SB_EEENS5_IJSB_NSA_ILi0EEESV_EEEEENS5_IJNS4_10UnderscoreESY_SY_EEEEENS4_13SM90_TMA_LOADENS4_14ComposedLayoutINS4_7SwizzleILi3ELi4ELi3EEENS4_18smem_ptr_flag_bitsILi32EEENSS_INS5_IJNSA_ILi8EEENSA_ILi32EEEEEENS5_IJS18_SB_EEEEEEEvNS4_8identityES11_S1C_vS1D_EENS_8epilogue10collective6detail29Sm90TmaWarpSpecializedAdapterINS1G_15DefaultEpilogueISI_SJ_SJ_NS1F_6thread17LinearCombinationISI_Li1EffLNS1K_9ScaleType4KindE0ELNS_15FloatRoundStyleE2ESI_EENS1_15EpilogueDefaultEEEEEvvEEEEvNT_6ParamsE)
        /*0280*/ 	.short	0x0210
        /*0282*/ 	.short	0x0470


	//----- nvinfo : EIATTR_SW_WAR
	.align		4
.L_43:
        /*0284*/ 	.byte	0x04, 0x36
        /*0286*/ 	.short	(.L_45 - .L_44)
.L_44:
        /*0288*/ 	.word	0x00000008
.L_45:


//--------------------- .nv.callgraph             --------------------------
	.section	.nv.callgraph,"",@"SHT_CUDA_CALLGRAPH"
	.align	4
	.sectionentsize	8
	.align		4
        /*0000*/ 	.word	0x00000000
	.align		4
        /*0004*/ 	.word	0xffffffff
	.align		4
        /*0008*/ 	.word	index@(_ZN7cutlass13device_kernelINS_4gemm6kernel13GemmUniversalIN4cute5tupleIJiiiiEEENS1_10collective13CollectiveMmaINS1_34MainloopSm90TmaGmmaWarpSpecializedILi4ENS5_IJNS4_1CILi1EEESB_SB_EEENS1_35KernelTmaWarpSpecializedCooperativeEEENS5_IJNSA_ILi256EEENSA_ILi128EEESG_EEENS_10tfloat32_tENS5_IJlSB_lEEESI_SJ_NS4_8TiledMMAINS4_8MMA_AtomIJNS4_4SM904GMMA30MMA_64x128x8_F32TF32TF32_SS_TNILNSN_7ScaleInE1ELSP_1EEEEEENS4_6LayoutINS5_IJNSA_ILi2EEESB_SB_EEENS5_IJSB_NSA_ILi0EEESV_EEEEENS5_IJNS4_10UnderscoreESY_SY_EEEEENS4_13SM90_TMA_LOADENS4_14ComposedLayoutINS4_7SwizzleILi3ELi4ELi3EEENS4_18smem_ptr_flag_bitsILi32EEENSS_INS5_IJNSA_ILi8EEENSA_ILi32EEEEEENS5_IJS18_SB_EEEEEEEvNS4_8identityES11_S1C_vS1D_EENS_8epilogue10collective6detail29Sm90TmaWarpSpecializedAdapterINS1G_15DefaultEpilogueISI_SJ_SJ_NS1F_6thread17LinearCombinationISI_Li1EffLNS1K_9ScaleType4KindE0ELNS_15FloatRoundStyleE2ESI_EENS1_15EpilogueDefaultEEEEEvvEEEEvNT_6ParamsE)
	.align		4
        /*000c*/ 	.word	index@(__assertfail)
	.align		4
        /*0010*/ 	.word	0x00000000
	.align		4
        /*0014*/ 	.word	0xfffffffe
	.align		4
        /*0018*/ 	.word	0x00000000
	.align		4
        /*001c*/ 	.word	0xfffffffd
	.align		4
        /*0020*/ 	.word	0x00000000
	.align		4
        /*0024*/ 	.word	0xfffffffc


//--------------------- .nv.constant4             --------------------------
	.section	.nv.constant4,"a",@progbits
	.align	8
	.align		8
.nv.constant4:
        /*0000*/ 	.dword	__assertfail
	.align		8
        /*0008*/ 	.dword	__unnamed_1
	.align		8
        /*0010*/ 	.dword	_ZN40_INTERNAL_9d3889cb_4_k_cu_af79a291_256974cuda3std3__45__cpo5beginE
	.align		8
        /*0018*/ 	.dword	_ZN40_INTERNAL_9d3889cb_4_k_cu_af79a291_256974cuda3std3__45__cpo3endE
	.align		8
        /*0020*/ 	.dword	_ZN40_INTERNAL_9d3889cb_4_k_cu_af79a291_256974cuda3std3__45__cpo6cbeginE
	.align		8
        /*0028*/ 	.dword	_ZN40_INTERNAL_9d3889cb_4_k_cu_af79a291_256974cuda3std3__45__cpo4cendE
	.align		8
        /*0030*/ 	.dword	_ZN40_INTERNAL_9d3889cb_4_k_cu_af79a291_256974cuda3std3__442_GLOBAL__N__9d3889cb_4_k_cu_af79a291_256976ignoreE
	.align		8
        /*0038*/ 	.dword	_ZN40_INTERNAL_9d3889cb_4_k_cu_af79a291_256974cuda3std3__419piecewise_constructE
	.align		8
        /*0040*/ 	.dword	_ZN40_INTERNAL_9d3889cb_4_k_cu_af79a291_256974cuda3std3__48in_placeE
	.align		8
        /*0048*/ 	.dword	_ZN40_INTERNAL_9d3889cb_4_k_cu_af79a291_256974cuda3std6ranges3__45__cpo4swapE
	.align		8
        /*0050*/ 	.dword	_ZN40_INTERNAL_9d3889cb_4_k_cu_af79a291_256974cuda3std6ranges3__45__cpo9iter_moveE
	.align		8
        /*0058*/ 	.dword	_ZN40_INTERNAL_9d3889cb_4_k_cu_af79a291_256974cute7productE
	.align		8
        /*0060*/ 	.dword	_ZN40_INTERNAL_9d3889cb_4_k_cu_af79a291_256974cute1_E
	.align		8
        /*0068*/ 	.dword	$str$22
	.align		8
        /*0070*/ 	.dword	$str$23


//--------------------- .text._ZN7cutlass13device_kernelINS_4gemm6kernel13GemmUniversalIN4cute5tupleIJiiiiEEENS1_10collective13CollectiveMmaINS1_34MainloopSm90TmaGmmaWarpSpecializedILi4ENS5_IJNS4_1CILi1EEESB_SB_EEENS1_35KernelTmaWarpSpecializedCooperativeEEENS5_IJNSA_ILi256EEENSA_ILi128EEESG_EEENS_10tfloat32_tENS5_IJlSB_lEEESI_SJ_NS4_8TiledMMAINS4_8MMA_AtomIJNS4_4SM904GMMA30MMA_64x128x8_F32TF32TF32_SS_TNILNSN_7ScaleInE1ELSP_1EEEEEENS4_6LayoutINS5_IJNSA_ILi2EEESB_SB_EEENS5_IJSB_NSA_ILi0EEESV_EEEEENS5_IJNS4_10UnderscoreESY_SY_EEEEENS4_13SM90_TMA_LOADENS4_14ComposedLayoutINS4_7SwizzleILi3ELi4ELi3EEENS4_18smem_ptr_flag_bitsILi32EEENSS_INS5_IJNSA_ILi8EEENSA_ILi32EEEEEENS5_IJS18_SB_EEEEEEEvNS4_8identityES11_S1C_vS1D_EENS_8epilogue10collective6detail29Sm90TmaWarpSpecializedAdapterINS1G_15DefaultEpilogueISI_SJ_SJ_NS1F_6thread17LinearCombinationISI_Li1EffLNS1K_9ScaleType4KindE0ELNS_15FloatRoundStyleE2ESI_EENS1_15EpilogueDefaultEEEEEvvEEEEvNT_6ParamsE --------------------------
	.section	.text._ZN7cutlass13device_kernelINS_4gemm6kernel13GemmUniversalIN4cute5tupleIJiiiiEEENS1_10collective13CollectiveMmaINS1_34MainloopSm90TmaGmmaWarpSpecializedILi4ENS5_IJNS4_1CILi1EEESB_SB_EEENS1_35KernelTmaWarpSpecializedCooperativeEEENS5_IJNSA_ILi256EEENSA_ILi128EEESG_EEENS_10tfloat32_tENS5_IJlSB_lEEESI_SJ_NS4_8TiledMMAINS4_8MMA_AtomIJNS4_4SM904GMMA30MMA_64x128x8_F32TF32TF32_SS_TNILNSN_7ScaleInE1ELSP_1EEEEEENS4_6LayoutINS5_IJNSA_ILi2EEESB_SB_EEENS5_IJSB_NSA_ILi0EEESV_EEEEENS5_IJNS4_10UnderscoreESY_SY_EEEEENS4_13SM90_TMA_LOADENS4_14ComposedLayoutINS4_7SwizzleILi3ELi4ELi3EEENS4_18smem_ptr_flag_bitsILi32EEENSS_INS5_IJNSA_ILi8EEENSA_ILi32EEEEEENS5_IJS18_SB_EEEEEEEvNS4_8identityES11_S1C_vS1D_EENS_8epilogue10collective6detail29Sm90TmaWarpSpecializedAdapterINS1G_15DefaultEpilogueISI_SJ_SJ_NS1F_6thread17LinearCombinationISI_Li1EffLNS1K_9ScaleType4KindE0ELNS_15FloatRoundStyleE2ESI_EENS1_15EpilogueDefaultEEEEEvvEEEEvNT_6ParamsE,"ax",@progbits
	.align	128
.text._ZN7cutlass13device_kernelINS_4gemm6kernel13GemmUniversalIN4cute5tupleIJiiiiEEENS1_10collective13CollectiveMmaINS1_34MainloopSm90TmaGmmaWarpSpecializedILi4ENS5_IJNS4_1CILi1EEESB_SB_EEENS1_35KernelTmaWarpSpecializedCooperativeEEENS5_IJNSA_ILi256EEENSA_ILi128EEESG_EEENS_10tfloat32_tENS5_IJlSB_lEEESI_SJ_NS4_8TiledMMAINS4_8MMA_AtomIJNS4_4SM904GMMA30MMA_64x128x8_F32TF32TF32_SS_TNILNSN_7ScaleInE1ELSP_1EEEEEENS4_6LayoutINS5_IJNSA_ILi2EEESB_SB_EEENS5_IJSB_NSA_ILi0EEESV_EEEEENS5_IJNS4_10UnderscoreESY_SY_EEEEENS4_13SM90_TMA_LOADENS4_14ComposedLayoutINS4_7SwizzleILi3ELi4ELi3EEENS4_18smem_ptr_flag_bitsILi32EEENSS_INS5_IJNSA_ILi8EEENSA_ILi32EEEEEENS5_IJS18_SB_EEEEEEEvNS4_8identityES11_S1C_vS1D_EENS_8epilogue10collective6detail29Sm90TmaWarpSpecializedAdapterINS1G_15DefaultEpilogueISI_SJ_SJ_NS1F_6thread17LinearCombinationISI_Li1EffLNS1K_9ScaleType4KindE0ELNS_15FloatRoundStyleE2ESI_EENS1_15EpilogueDefaultEEEEEvvEEEEvNT_6ParamsE:
        .type           _ZN7cutlass13device_kernelINS_4gemm6kernel13GemmUniversalIN4cute5tupleIJiiiiEEENS1_10collective13CollectiveMmaINS1_34MainloopSm90TmaGmmaWarpSpecializedILi4ENS5_IJNS4_1CILi1EEESB_SB_EEENS1_35KernelTmaWarpSpecializedCooperativeEEENS5_IJNSA_ILi256EEENSA_ILi128EEESG_EEENS_10tfloat32_tENS5_IJlSB_lEEESI_SJ_NS4_8TiledMMAINS4_8MMA_AtomIJNS4_4SM904GMMA30MMA_64x128x8_F32TF32TF32_SS_TNILNSN_7ScaleInE1ELSP_1EEEEEENS4_6LayoutINS5_IJNSA_ILi2EEESB_SB_EEENS5_IJSB_NSA_ILi0EEESV_EEEEENS5_IJNS4_10UnderscoreESY_SY_EEEEENS4_13SM90_TMA_LOADENS4_14ComposedLayoutINS4_7SwizzleILi3ELi4ELi3EEENS4_18smem_ptr_flag_bitsILi32EEENSS_INS5_IJNSA_ILi8EEENSA_ILi32EEEEEENS5_IJS18_SB_EEEEEEEvNS4_8identityES11_S1C_vS1D_EENS_8epilogue10collective6detail29Sm90TmaWarpSpecializedAdapterINS1G_15DefaultEpilogueISI_SJ_SJ_NS1F_6thread17LinearCombinationISI_Li1EffLNS1K_9ScaleType4KindE0ELNS_15FloatRoundStyleE2ESI_EENS1_15EpilogueDefaultEEEEEvvEEEEvNT_6ParamsE,@function
        .size           _ZN7cutlass13device_kernelINS_4gemm6kernel13GemmUniversalIN4cute5tupleIJiiiiEEENS1_10collective13CollectiveMmaINS1_34MainloopSm90TmaGmmaWarpSpecializedILi4ENS5_IJNS4_1CILi1EEESB_SB_EEENS1_35KernelTmaWarpSpecializedCooperativeEEENS5_IJNSA_ILi256EEENSA_ILi128EEESG_EEENS_10tfloat32_tENS5_IJlSB_lEEESI_SJ_NS4_8TiledMMAINS4_8MMA_AtomIJNS4_4SM904GMMA30MMA_64x128x8_F32TF32TF32_SS_TNILNSN_7ScaleInE1ELSP_1EEEEEENS4_6LayoutINS5_IJNSA_ILi2EEESB_SB_EEENS5_IJSB_NSA_ILi0EEESV_EEEEENS5_IJNS4_10UnderscoreESY_SY_EEEEENS4_13SM90_TMA_LOADENS4_14ComposedLayoutINS4_7SwizzleILi3ELi4ELi3EEENS4_18smem_ptr_flag_bitsILi32EEENSS_INS5_IJNSA_ILi8EEENSA_ILi32EEEEEENS5_IJS18_SB_EEEEEEEvNS4_8identityES11_S1C_vS1D_EENS_8epilogue10collective6detail29Sm90TmaWarpSpecializedAdapterINS1G_15DefaultEpilogueISI_SJ_SJ_NS1F_6thread17LinearCombinationISI_Li1EffLNS1K_9ScaleType4KindE0ELNS_15FloatRoundStyleE2ESI_EENS1_15EpilogueDefaultEEEEEvvEEEEvNT_6ParamsE,(.L_x_320 - _ZN7cutlass13device_kernelINS_4gemm6kernel13GemmUniversalIN4cute5tupleIJiiiiEEENS1_10collective13CollectiveMmaINS1_34MainloopSm90TmaGmmaWarpSpecializedILi4ENS5_IJNS4_1CILi1EEESB_SB_EEENS1_35KernelTmaWarpSpecializedCooperativeEEENS5_IJNSA_ILi256EEENSA_ILi128EEESG_EEENS_10tfloat32_tENS5_IJlSB_lEEESI_SJ_NS4_8TiledMMAINS4_8MMA_AtomIJNS4_4SM904GMMA30MMA_64x128x8_F32TF32TF32_SS_TNILNSN_7ScaleInE1ELSP_1EEEEEENS4_6LayoutINS5_IJNSA_ILi2EEESB_SB_EEENS5_IJSB_NSA_ILi0EEESV_EEEEENS5_IJNS4_10UnderscoreESY_SY_EEEEENS4_13SM90_TMA_LOADENS4_14ComposedLayoutINS4_7SwizzleILi3ELi4ELi3EEENS4_18smem_ptr_flag_bitsILi32EEENSS_INS5_IJNSA_ILi8EEENSA_ILi32EEEEEENS5_IJS18_SB_EEEEEEEvNS4_8identityES11_S1C_vS1D_EENS_8epilogue10collective6detail29Sm90TmaWarpSpecializedAdapterINS1G_15DefaultEpilogueISI_SJ_SJ_NS1F_6thread17LinearCombinationISI_Li1EffLNS1K_9ScaleType4KindE0ELNS_15FloatRoundStyleE2ESI_EENS1_15EpilogueDefaultEEEEEvvEEEEvNT_6ParamsE)
        .other          _ZN7cutlass13device_kernelINS_4gemm6kernel13GemmUniversalIN4cute5tupleIJiiiiEEENS1_10collective13CollectiveMmaINS1_34MainloopSm90TmaGmmaWarpSpecializedILi4ENS5_IJNS4_1CILi1EEESB_SB_EEENS1_35KernelTmaWarpSpecializedCooperativeEEENS5_IJNSA_ILi256EEENSA_ILi128EEESG_EEENS_10tfloat32_tENS5_IJlSB_lEEESI_SJ_NS4_8TiledMMAINS4_8MMA_AtomIJNS4_4SM904GMMA30MMA_64x128x8_F32TF32TF32_SS_TNILNSN_7ScaleInE1ELSP_1EEEEEENS4_6LayoutINS5_IJNSA_ILi2EEESB_SB_EEENS5_IJSB_NSA_ILi0EEESV_EEEEENS5_IJNS4_10UnderscoreESY_SY_EEEEENS4_13SM90_TMA_LOADENS4_14ComposedLayoutINS4_7SwizzleILi3ELi4ELi3EEENS4_18smem_ptr_flag_bitsILi32EEENSS_INS5_IJNSA_ILi8EEENSA_ILi32EEEEEENS5_IJS18_SB_EEEEEEEvNS4_8identityES11_S1C_vS1D_EENS_8epilogue10collective6detail29Sm90TmaWarpSpecializedAdapterINS1G_15DefaultEpilogueISI_SJ_SJ_NS1F_6thread17LinearCombinationISI_Li1EffLNS1K_9ScaleType4KindE0ELNS_15FloatRoundStyleE2ESI_EENS1_15EpilogueDefaultEEEEEvvEEEEvNT_6ParamsE,@"STO_CUDA_ENTRY STV_DEFAULT"
_ZN7cutlass13device_kernelINS_4gemm6kernel13GemmUniversalIN4cute5tupleIJiiiiEEENS1_10collective13CollectiveMmaINS1_34MainloopSm90TmaGmmaWarpSpecializedILi4ENS5_IJNS4_1CILi1EEESB_SB_EEENS1_35KernelTmaWarpSpecializedCooperativeEEENS5_IJNSA_ILi256EEENSA_ILi128EEESG_EEENS_10tfloat32_tENS5_IJlSB_lEEESI_SJ_NS4_8TiledMMAINS4_8MMA_AtomIJNS4_4SM904GMMA30MMA_64x128x8_F32TF32TF32_SS_TNILNSN_7ScaleInE1ELSP_1EEEEEENS4_6LayoutINS5_IJNSA_ILi2EEESB_SB_EEENS5_IJSB_NSA_ILi0EEESV_EEEEENS5_IJNS4_10UnderscoreESY_SY_EEEEENS4_13SM90_TMA_LOADENS4_14ComposedLayoutINS4_7SwizzleILi3ELi4ELi3EEENS4_18smem_ptr_flag_bitsILi32EEENSS_INS5_IJNSA_ILi8EEENSA_ILi32EEEEEENS5_IJS18_SB_EEEEEEEvNS4_8identityES11_S1C_vS1D_EENS_8epilogue10collective6detail29Sm90TmaWarpSpecializedAdapterINS1G_15DefaultEpilogueISI_SJ_SJ_NS1F_6thread17LinearCombinationISI_Li1EffLNS1K_9ScaleType4KindE0ELNS_15FloatRoundStyleE2ESI_EENS1_15EpilogueDefaultEEEEEvvEEEEvNT_6ParamsE:
[----:B------:R-:W0:Y:S01]  /*0000*/  LDC R1, c[0x0][0x28] ;  /* 0x00000a00ff017b82 */ /* 0x000e220000000800 */
[----:B------:R-:W1:Y:S01]  /*0010*/  S2R R18, SR_TID.X ;  /* 0x0000000000127919 */ /* 0x000e620000002100 */
[----:B------:R-:W-:Y:S01]  /*0020*/  ELECT P0, URZ, PT ;  /* 0x00000000003f782f */ /* 0x000fe20003800000 */
[----:B------:R-:W-:Y:S01]  /*0030*/  BSSY B0, `(.L_x_0) ;  /* 0x000000f000007945 */ /* 0x000fe20003800000 */
[--C-:B-1----:R-:W-:Y:S02]  /*0040*/  SHF.R.U32.HI R0, RZ, 0x5, R18.reuse ;  /* 0x00000005ff007819 */ /* 0x102fe40000011612 */
[----:B------:R-:W-:-:S03]  /*0050*/  SHF.R.U32.HI R22, RZ, 0x7, R18 ;  /* 0x00000007ff167819 */ /* 0x000fc60000011612 */
[----:B------:R-:W1:Y:S04]  /*0060*/  SHFL.IDX PT, R5, R0, RZ, 0x1f ;  /* 0x00001fff00057589 */ /* 0x000e6800000e0000 */
[----:B------:R2:W3:Y:S01]  /*0070*/  SHFL.IDX PT, R8, R22, RZ, 0x1f ;  /* 0x00001fff16087589 */ /* 0x0004e200000e0000 */
[----:B-1----:R-:W-:-:S13]  /*0080*/  ISETP.NE.OR P0, PT, R5, RZ, !P0 ;  /* 0x000000ff0500720c */ /* 0x002fda0004705670 */
[----:B0-23--:R-:W-:Y:S05]  /*0090*/  @P0 BRA `(.L_x_1) ;  /* 0x0000000000200947 */ /* 0x00dfea0003800000 */
[----:B------:R-:W-:Y:S02]  /*00a0*/  ULDC.64 UR4, c[0x0][0x198] ;  /* 0x0000660000047ab9 */ /* 0x000fe40000000a00 */
[----:B------:R-:W-:Y:S02]  /*00b0*/  UIADD3 UR6, UP0, UR4, 0xf0, URZ ;  /* 0x000000f004067890 */ /* 0x000fe4000ff1e03f */
[----:B------:R-:W-:Y:S02]  /*00c0*/  UIADD3 UR4, UP1, UR4, 0x1f0, URZ ;  /* 0x000001f004047890 */ /* 0x000fe4000ff3e03f */
[----:B------:R-:W-:Y:S02]  /*00d0*/  UIADD3.X UR7, URZ, UR5, URZ, UP0, !UPT ;  /* 0x000000053f077290 */ /* 0x000fe400087fe43f */
[----:B------:R-:W-:-:S07]  /*00e0*/  UIADD3.X UR5, URZ, UR5, URZ, UP1, !UPT ;  /* 0x000000053f057290 */ /* 0x000fce0008ffe43f */
[----:B------:R0:W-:Y:S02]  /*00f0*/  UTMACCTL.PF [UR6] ;  /* 0x00000000060079b9 */ /* 0x0001e40008040000 */
[----:B------:R0:W-:Y:S02]  /*0100*/  UTMACCTL.PF [UR4] ;  /* 0x00000000040079b9 */ /* 0x0001e40008040000 */
[----:B0-----:R-:W-:Y:S01]  /*0110*/  NOP ;  /* 0x0000000000007918 */ /* 0x001fe20000000000 */
.L_x_1:
[----:B------:R-:W-:Y:S05]  /*0120*/  BSYNC B0 ;  /* 0x0000000000007941 */ /* 0x000fea0003800000 */
.L_x_0:
[----:B------:R-:W0:Y:S02]  /*0130*/  SHFL.IDX PT, R2, R0, RZ, 0x1f ;  /* 0x00001fff00027589 */ /* 0x000e2400000e0000 */
[----:B0-----:R-:W-:-:S13]  /*0140*/  ISETP.NE.AND P0, PT, R2, RZ, PT ;  /* 0x000000ff0200720c */ /* 0x001fda0003f05270 */
[----:B------:R-:W-:Y:S05]  /*0150*/  @P0 BRA `(.L_x_2) ;  /* 0x0000000000580947 */ /* 0x000fea0003800000 */
[----:B------:R-:W0:Y:S01]  /*0160*/  S2UR UR8, SR_CgaCtaId ;  /* 0x00000000000879c3 */ /* 0x000e220000008800 */
[----:B------:R-:W-:Y:S01]  /*0170*/  UMOV UR4, 0x400 ;  /* 0x0000040000047882 */ /* 0x000fe20000000000 */
[----:B------:R-:W-:Y:S01]  /*0180*/  UMOV UR5, 0x1 ;  /* 0x0000000100057882 */ /* 0x000fe20000000000 */
[----:B------:R-:W-:Y:S01]  /*0190*/  UMOV UR6, 0x100 ;  /* 0x0000010000067882 */ /* 0x000fe20000000000 */
[----:B------:R-:W-:Y:S01]  /*01a0*/  ELECT P0, URZ, PT ;  /* 0x00000000003f782f */ /* 0x000fe20003800000 */
[----:B------:R-:W-:-:S04]  /*01b0*/  UIADD3 UR6, -UR6, 0x100000, URZ ;  /* 0x0010000006067890 */ /* 0x000fc8000fffe13f */
[----:B------:R-:W-:Y:S02]  /*01c0*/  USHF.L.U32 UR7, UR6, 0xb, URZ ;  /* 0x0000000b06077899 */ /* 0x000fe4000800063f */
[----:B------:R-:W-:Y:S02]  /*01d0*/  USHF.L.U32 UR6, UR6, 0x1, URZ ;  /* 0x0000000106067899 */ /* 0x000fe4000800063f */
[----:B0-----:R-:W-:Y:S02]  /*01e0*/  ULEA UR8, UR8, UR4, 0x18 ;  /* 0x0000000408087291 */ /* 0x001fe4000f8ec03f */
[----:B------:R-:W-:-:S04]  /*01f0*/  UIADD3 UR4, -UR5, 0x100000, URZ ;  /* 0x0010000005047890 */ /* 0x000fc8000fffe13f */
[----:B------:R-:W-:Y:S02]  /*0200*/  USHF.L.U32 UR5, UR4, 0xb, URZ ;  /* 0x0000000b04057899 */ /* 0x000fe4000800063f */
[----:B------:R-:W-:Y:S01]  /*0210*/  USHF.L.U32 UR4, UR4, 0x1, URZ ;  /* 0x0000000104047899 */ /* 0x000fe2000800063f */
[----:B------:R-:W0:Y:S11]  /*0220*/  FENCE.VIEW.ASYNC.S ;  /* 0x00000000000073c6 */ /* 0x000e360000000000 */
[----:B0-----:R0:W1:Y:S01]  /*0230*/  SYNCS.EXCH.64 URZ, [UR8], UR4 ;  /* 0x00000004083f75b2 */ /* 0x0010620008000100 */
[----:B------:R0:W2:Y:S01]  /*0240*/  SYNCS.EXCH.64 URZ, [UR8+0x20], UR6 ;  /* 0x00002006083f75b2 */ /* 0x0000a20008000100 */
[----:B------:R0:W3:Y:S01]  /*0250*/  SYNCS.EXCH.64 URZ, [UR8+0x8], UR4 ;  /* 0x00000804083f75b2 */ /* 0x0000e20008000100 */
[----:B------:R0:W4:Y:S01]  /*0260*/  SYNCS.EXCH.64 URZ, [UR8+0x28], UR6 ;  /* 0x00002806083f75b2 */ /* 0x0001220008000100 */
[----:B------:R0:W0:Y:S01]  /*0270*/  SYNCS.EXCH.64 URZ, [UR8+0x10], UR4 ;  /* 0x00001004083f75b2 */ /* 0x0000220008000100 */
[----:B------:R0:W0:Y:S01]  /*0280*/  SYNCS.EXCH.64 URZ, [UR8+0x30], UR6 ;  /* 0x00003006083f75b2 */ /* 0x0000220008000100 */
[----:B------:R0:W0:Y:S01]  /*0290*/  SYNCS.EXCH.64 URZ, [UR8+0x18], UR4 ;  /* 0x00001804083f75b2 */ /* 0x0000220008000100 */
[----:B------:R0:W0:Y:S01]  /*02a0*/  SYNCS.EXCH.64 URZ, [UR8+0x38], UR6 ;  /* 0x00003806083f75b2 */ /* 0x0000220008000100 */
[----:B------:R-:W-:Y:S01]  /*02b0*/  NOP ;  /* 0x0000000000007918 */ /* 0x000fe20000000000 */
.L_x_2:
[----:B------:R-:W5:Y:S01]  /*02c0*/  SHFL.IDX PT, R0, R0, RZ, 0x1f ;  /* 0x00001fff00007589 */ /* 0x000f6200000e0000 */
[----:B------:R-:W-:Y:S01]  /*02d0*/  ELECT P0, URZ, PT ;  /* 0x00000000003f782f */ /* 0x000fe20003800000 */
[----:B------:R-:W1:Y:S01]  /*02e0*/  LDC R2, c[0x0][0x65c] ;  /* 0x00019700ff027b82 */ /* 0x000e620000000800 */
[----:B------:R-:W-:Y:S01]  /*02f0*/  SHF.R.S32.HI R6, RZ, 0x1f, R5 ;  /* 0x0000001fff067819 */ /* 0x000fe20000011405 */
[----:B------:R-:W2:Y:S01]  /*0300*/  S2R R3, SR_CTAID.Y ;  /* 0x0000000000037919 */ /* 0x000ea20000002600 */
[----:B0-----:R-:W-:Y:S01]  /*0310*/  UMOV UR4, 0x20 ;  /* 0x0000002000047882 */ /* 0x001fe20000000000 */
[----:B------:R-:W-:Y:S01]  /*0320*/  ISETP.NE.AND P2, PT, R8, RZ, PT ;  /* 0x000000ff0800720c */ /* 0x000fe20003f45270 */
[----:B------:R-:W-:Y:S01]  /*0330*/  NOP ;  /* 0x0000000000007918 */ /* 0x000fe20000000000 */
[----:B------:R-:W0:Y:S01]  /*0340*/  S2R R4, SR_CTAID.X ;  /* 0x0000000000047919 */ /* 0x000e220000002500 */
[----:B------:R-:W-:Y:S01]  /*0350*/  LEA.HI R6, R6, R5, RZ, 0x2 ;  /* 0x0000000506067211 */ /* 0x000fe200078f10ff */
[----:B------:R-:W-:Y:S01]  /*0360*/  NOP ;  /* 0x0000000000007918 */ /* 0x000fe20000000000 */
[----:B-----5:R-:W-:-:S02]  /*0370*/  ISETP.NE.OR P0, PT, R0, RZ, !P0 ;  /* 0x000000ff0000720c */ /* 0x020fc40004705670 */
[----:B-1----:R-:W-:-:S04]  /*0380*/  ISETP.NE.AND P3, PT, R2, 0x1, PT ;  /* 0x000000010200780c */ /* 0x002fc80003f65270 */
[----:B------:R-:W-:Y:S02]  /*0390*/  P2R R0, PR, RZ, 0x8 ;  /* 0x00000008ff007803 */ /* 0x000fe40000000000 */
[----:B------:R-:W-:-:S05]  /*03a0*/  LOP3.LUT R0, R6, 0xfffffffc, RZ, 0xc0, !PT ;  /* 0xfffffffc06007812 */ /* 0x000fca00078ec0ff */
[----:B------:R-:W-:Y:S01]  /*03b0*/  VOTEU.ALL UP0, P0 ;  /* 0x00000000003f7886 */ /* 0x000fe20000000000 */
[----:B------:R-:W-:Y:S01]  /*03c0*/  IMAD.IADD R0, R5, 0x1, -R0 ;  /* 0x0000000105007824 */ /* 0x000fe200078e0a00 */
[----:B------:R-:W0:Y:S01]  /*03d0*/  @P3 LDC R17, c[0x0][0x10] ;  /* 0x00000400ff113b82 */ /* 0x000e220000000800 */
[----:B------:R-:W-:Y:S01]  /*03e0*/  VOTEU.ALL UP1, P0 ;  /* 0x00000000003f7886 */ /* 0x000fe20000020000 */
[----:B--2---:R-:W-:Y:S01]  /*03f0*/  @P3 IMAD.MOV.U32 R6, RZ, RZ, R3 ;  /* 0x000000ffff063224 */ /* 0x004fe200078e0003 */
[----:B------:R-:W-:Y:S01]  /*0400*/  @!UP0 UMOV UR6, 0x400 ;  /* 0x0000040000068882 */ /* 0x000fe20000000000 */
[----:B------:R-:W-:-:S04]  /*0410*/  @!UP0 UIADD3 UR4, -UR4, 0x100000, URZ ;  /* 0x0010000004048890 */ /* 0x000fc8000fffe13f */
[----:B------:R-:W-:Y:S02]  /*0420*/  @!UP0 USHF.L.U32 UR5, UR4, 0xb, URZ ;  /* 0x0000000b04058899 */ /* 0x000fe4000800063f */
[----:B------:R-:W-:Y:S01]  /*0430*/  @!UP0 USHF.L.U32 UR4, UR4, 0x1, URZ ;  /* 0x0000000104048899 */ /* 0x000fe2000800063f */
[----:B------:R-:W-:Y:S02]  /*0440*/  @P3 IMAD.MOV.U32 R7, RZ, RZ, RZ ;  /* 0x000000ffff073224 */ /* 0x000fe400078e00ff */
[----:B------:R-:W-:Y:S01]  /*0450*/  IMAD.MOV.U32 R5, RZ, RZ, RZ ;  /* 0x000000ffff057224 */ /* 0x000fe200078e00ff */
[----:B------:R-:W1:Y:S01]  /*0460*/  @!UP0 S2UR UR7, SR_CgaCtaId ;  /* 0x00000000000789c3 */ /* 0x000e620000008800 */
[----:B------:R-:W-:-:S07]  /*0470*/  @P3 IMAD.MOV.U32 R11, RZ, RZ, RZ ;  /* 0x000000ffff0b3224 */ /* 0x000fce00078e00ff */
[----:B------:R-:W2:Y:S01]  /*0480*/  @!P3 LDC R9, c[0x0][0xc] ;  /* 0x00000300ff09bb82 */ /* 0x000ea20000000800 */
[----:B0-----:R-:W-:-:S04]  /*0490*/  @P3 IMAD.WIDE.U32 R16, R4, R17, R6 ;  /* 0x0000001104103225 */ /* 0x001fc800078e0006 */
[----:B------:R-:W-:Y:S01]  /*04a0*/  @P3 IMAD.IADD R17, R17, 0x1, R11 ;  /* 0x0000000111113824 */ /* 0x000fe200078e020b */
[----:B-1----:R-:W-:Y:S01]  /*04b0*/  @!UP0 ULEA UR6, UR7, UR6, 0x18 ;  /* 0x0000000607068291 */ /* 0x002fe2000f8ec03f */
[----:B------:R-:W-:Y:S01]  /*04c0*/  VOTEU.ALL UP0, P0 ;  /* 0x00000000003f7886 */ /* 0x000fe20000000000 */
[----:B------:R-:W-:-:S04]  /*04d0*/  ISETP.NE.AND P0, PT, R0, 0x3, PT ;  /* 0x000000030000780c */ /* 0x000fc80003f05270 */
[----:B------:R-:W-:Y:S01]  /*04e0*/  ISETP.EQ.OR P0, PT, R0, RZ, !P0 ;  /* 0x000000ff0000720c */ /* 0x000fe20004702670 */
[----:B--2---:R-:W-:-:S03]  /*04f0*/  @!P3 IMAD.WIDE.U32 R6, R9, R3, R4 ;  /* 0x000000030906b225 */ /* 0x004fc600078e0004 */
[C---:B------:R-:W-:Y:S01]  /*0500*/  ISETP.EQ.AND P0, PT, R8.reuse, RZ, P0 ;  /* 0x000000ff0800720c */ /* 0x040fe20000702270 */
[----:B------:R-:W-:Y:S01]  /*0510*/  VIADD R8, R8, 0xffffffff ;  /* 0xffffffff08087836 */ /* 0x000fe20000000000 */
[----:B------:R-:W0:Y:S02]  /*0520*/  FENCE.VIEW.ASYNC.S ;  /* 0x00000000000073c6 */ /* 0x000e240000000000 */
[----:B0-----:R0:W3:Y:S01]  /*0530*/  @!UP0 SYNCS.EXCH.64 URZ, [UR6+0x50], UR4 ;  /* 0x00005004063f85b2 */ /* 0x0010e20008000100 */
[----:B------:R-:W-:Y:S01]  /*0540*/  @!P3 IMAD.MOV.U32 R16, RZ, RZ, R6 ;  /* 0x000000ffff10b224 */ /* 0x000fe200078e0006 */
[----:B------:R-:W-:Y:S01]  /*0550*/  SEL R19, RZ, 0x1, !P0 ;  /* 0x00000001ff137807 */ /* 0x000fe20004000000 */
[----:B------:R-:W-:Y:S01]  /*0560*/  @!P3 IMAD.MOV.U32 R17, RZ, RZ, R7 ;  /* 0x000000ffff11b224 */ /* 0x000fe200078e0007 */
[----:B------:R-:W-:-:S04]  /*0570*/  ISETP.GE.U32.AND P1, PT, R8, 0x2, PT ;  /* 0x000000020800780c */ /* 0x000fc80003f26070 */
[----:B------:R-:W-:Y:S01]  /*0580*/  SEL R19, R19, 0x2, P1 ;  /* 0x0000000213137807 */ /* 0x000fe20000800000 */
[----:B------:R0:W3:Y:S01]  /*0590*/  @!UP1 SYNCS.EXCH.64 URZ, [UR6+0x58], UR4 ;  /* 0x00005804063f95b2 */ /* 0x0000e20008000100 */
[----:B------:R-:W-:Y:S01]  /*05a0*/  NOP ;  /* 0x0000000000007918 */ /* 0x000fe20000000000 */
[----:B---34-:R-:W-:Y:S06]  /*05b0*/  BAR.SYNC.DEFER_BLOCKING 0x0 ;  /* 0x0000000000007b1d */ /* 0x018fec0000010000 */
[----:B------:R-:W-:Y:S05]  /*05c0*/  @!P2 BRA `(.L_x_3) ;  /* 0x000000b000fca947 */ /* 0x000fea0003800000 */
[----:B------:R-:W-:-:S13]  /*05d0*/  ISETP.GT.U32.AND P0, PT, R8, 0x1, PT ;  /* 0x000000010800780c */ /* 0x000fda0003f04070 */
[----:B0-----:R-:W-:Y:S05]  /*05e0*/  @P0 EXIT ;  /* 0x000000000000094d */ /* 0x001fea0003800000 */
[----:B------:R-:W-:Y:S01]  /*05f0*/  ULDC.64 UR4, c[0x0][0x650] ;  /* 0x0001940000047ab9 */ /* 0x000fe20000000a00 */
[----:B------:R-:W-:Y:S01]  /*0600*/  PRMT R0, RZ, 0x7610, R0 ;  /* 0x00007610ff007816 */ /* 0x000fe20000000000 */
[----:B------:R-:W-:Y:S01]  /*0610*/  IMAD.MOV.U32 R152, RZ, RZ, -0x1 ;  /* 0xffffffffff987424 */ /* 0x000fe200078e00ff */
[----:B------:R-:W-:Y:S01]  /*0620*/  ISETP.GE.U32.AND P0, PT, R16, UR4, PT ;  /* 0x0000000410007c0c */ /* 0x000fe2000bf06070 */
[----:B------:R-:W-:Y:S02]  /*0630*/  IMAD.MOV.U32 R153, RZ, RZ, -0x1 ;  /* 0xffffffffff997424 */ /* 0x000fe400078e00ff */
[----:B------:R-:W-:Y:S01]  /*0640*/  IMAD.MOV.U32 R23, RZ, RZ, -0x1 ;  /* 0xffffffffff177424 */ /* 0x000fe200078e00ff */
[----:B------:R-:W-:-:S13]  /*0650*/  ISETP.GE.U32.AND.EX P0, PT, R17, UR5, PT, P0 ;  /* 0x0000000511007c0c */ /* 0x000fda000bf06100 */
[----:B------:R-:W-:Y:S05]  /*0660*/  @P0 BRA `(.L_x_4) ;  /* 0x0000000400540947 */ /* 0x000fea0003800000 */
[----:B------:R-:W0:Y:S01]  /*0670*/  LDC.64 R14, c[0x0][0x628] ;  /* 0x00018a00ff0e7b82 */ /* 0x000e220000000a00 */
[----:B------:R-:W-:Y:S02]  /*0680*/  IMAD.MOV.U32 R6, RZ, RZ, R16 ;  /* 0x000000ffff067224 */ /* 0x000fe400078e0010 */
[----:B------:R-:W-:-:S05]  /*0690*/  IMAD.MOV.U32 R7, RZ, RZ, R17 ;  /* 0x000000ffff077224 */ /* 0x000fca00078e0011 */
[----:B------:R-:W1:Y:S08]  /*06a0*/  LDC R0, c[0x0][0x630] ;  /* 0x00018c00ff007b82 */ /* 0x000e700000000800 */
[----:B------:R-:W2:Y:S01]  /*06b0*/  LDC.64 R20, c[0x0][0x620] ;  /* 0x00018800ff147b82 */ /* 0x000ea20000000a00 */
[----:B0-----:R-:W-:-:S04]  /*06c0*/  ISETP.NE.U32.AND P0, PT, R14, RZ, PT ;  /* 0x000000ff0e00720c */ /* 0x001fc80003f05070 */
[----:B------:R-:W-:-:S13]  /*06d0*/  ISETP.NE.AND.EX P0, PT, R15, RZ, PT, P0 ;  /* 0x000000ff0f00720c */ /* 0x000fda0003f05300 */
[----:B-12---:R-:W-:Y:S05]  /*06e0*/  @!P0 BRA `(.L_x_5) ;  /* 0x0000000000288947 */ /* 0x006fea0003800000 */
[----:B------:R-:W0:Y:S02]  /*06f0*/  LDC R11, c[0x0][0x634] ;  /* 0x00018d00ff0b7b82 */ /* 0x000e240000000800 */
[----:B0-----:R-:W-:-:S05]  /*0700*/  IADD3 R11, P0, R16, R11, RZ ;  /* 0x0000000b100b7210 */ /* 0x001fca0007f1e0ff */
[----:B------:R-:W-:-:S04]  /*0710*/  IMAD.X R13, RZ, RZ, R17, P0 ;  /* 0x000000ffff0d7224 */ /* 0x000fc800000e0611 */
[----:B------:R-:W-:-:S04]  /*0720*/  IMAD.WIDE.U32 R6, R13, R14, RZ ;  /* 0x0000000e0d067225 */ /* 0x000fc800078e00ff */
[----:B------:R-:W-:-:S04]  /*0730*/  IMAD.WIDE.U32 R8, P0, R11, R15, R6 ;  /* 0x0000000f0b087225 */ /* 0x000fc80007800006 */
[----:B------:R-:W-:-:S04]  /*0740*/  IMAD.WIDE.U32 R6, R11, R14, RZ ;  /* 0x0000000e0b067225 */ /* 0x000fc800078e00ff */
[----:B------:R-:W-:Y:S01]  /*0750*/  IMAD.X R11, RZ, RZ, RZ, P0 ;  /* 0x000000ffff0b7224 */ /* 0x000fe200000e06ff */
[----:B------:R-:W-:Y:S01]  /*0760*/  IADD3 RZ, P0, R7, R8, RZ ;  /* 0x0000000807ff7210 */ /* 0x000fe20007f1e0ff */
[----:B------:R-:W-:-:S04]  /*0770*/  IMAD.MOV.U32 R10, RZ, RZ, R9 ;  /* 0x000000ffff0a7224 */ /* 0x000fc800078e0009 */
[----:B------:R-:W-:-:S08]  /*0780*/  IMAD.WIDE.U32.X R6, R13, R15, R10, P0 ;  /* 0x0000000f0d067225 */ /* 0x000fd000000e040a */
.L_x_5:
[-CC-:B------:R-:W-:Y:S01]  /*0790*/  SHF.R.U64 R23, R6, R0.reuse, R7.reuse ;  /* 0x0000000006177219 */ /* 0x180fe20000001207 */
[----:B------:R-:W0:Y:S01]  /*07a0*/  LDC R10, c[0x0][0x618] ;  /* 0x00018600ff0a7b82 */ /* 0x000e220000000800 */
[----:B------:R-:W-:Y:S01]  /*07b0*/  SHF.R.U32.HI R5, RZ, R0, R7 ;  /* 0x00000000ff057219 */ /* 0x000fe20000011607 */
[----:B------:R-:W-:Y:S01]  /*07c0*/  ULDC UR4, c[0x0][0x150] ;  /* 0x0000540000047ab9 */ /* 0x000fe20000000800 */
[----:B------:R-:W-:Y:S02]  /*07d0*/  IADD3 R9, P0, RZ, -R23, RZ ;  /* 0x80000017ff097210 */ /* 0x000fe40007f1e0ff */
[----:B------:R-:W-:-:S03]  /*07e0*/  I2FP.F32.U32 R0, R4 ;  /* 0x0000000400007245 */ /* 0x000fc60000201000 */
[----:B------:R-:W1:Y:S01]  /*07f0*/  LDC.64 R28, c[0x0][0x640] ;  /* 0x00019000ff1c7b82 */ /* 0x000e620000000a00 */
[----:B------:R-:W-:Y:S02]  /*0800*/  IMAD.X R11, RZ, RZ, ~R5, P0 ;  /* 0x000000ffff0b7224 */ /* 0x000fe400000e0e05 */
[----:B------:R-:W-:Y:S01]  /*0810*/  FMUL R0, R0, UR4 ;  /* 0x0000000400007c20 */ /* 0x000fe20008400000 */
[----:B------:R-:W-:Y:S01]  /*0820*/  IMAD.WIDE.U32 R6, R9, R20, R16 ;  /* 0x0000001409067225 */ /* 0x000fe200078e0010 */
[----:B------:R-:W-:-:S03]  /*0830*/  ULDC UR4, c[0x0][0x154] ;  /* 0x0000550000047ab9 */ /* 0x000fc60000000800 */
[----:B------:R-:W-:Y:S01]  /*0840*/  IMAD R8, R11, R20, RZ ;  /* 0x000000140b087224 */ /* 0x000fe200078e02ff */
[----:B------:R-:W2:Y:S01]  /*0850*/  LDC R5, c[0x0][0x144] ;  /* 0x00005100ff057b82 */ /* 0x000ea20000000800 */
[----:B------:R-:W3:Y:S02]  /*0860*/  F2I.U32.TRUNC.NTZ R0, R0 ;  /* 0x0000000000007305 */ /* 0x000ee4000020f000 */
[----:B------:R-:W-:-:S04]  /*0870*/  IMAD R9, R9, R21, R8 ;  /* 0x0000001509097224 */ /* 0x000fc800078e0208 */
[----:B------:R-:W-:Y:S01]  /*0880*/  IMAD.IADD R7, R7, 0x1, R9 ;  /* 0x0000000107077824 */ /* 0x000fe200078e0209 */
[----:B------:R-:W4:Y:S01]  /*0890*/  LDC R12, c[0x0][0x608] ;  /* 0x00018200ff0c7b82 */ /* 0x000f220000000800 */
[----:B------:R-:W-:-:S03]  /*08a0*/  IMAD.MOV.U32 R9, RZ, RZ, -0x1 ;  /* 0xffffffffff097424 */ /* 0x000fc600078e00ff */
[-CC-:B0-----:R-:W-:Y:S02]  /*08b0*/  SHF.R.U64 R20, R6, R10.reuse, R7.reuse ;  /* 0x0000000a06147219 */ /* 0x181fe40000001207 */
[----:B------:R-:W-:Y:S02]  /*08c0*/  I2FP.F32.U32 R6, R3 ;  /* 0x0000000300067245 */ /* 0x000fe40000201000 */
[----:B------:R-:W0:Y:S01]  /*08d0*/  LDC R26, c[0x0][0x658] ;  /* 0x00019600ff1a7b82 */ /* 0x000e220000000800 */
[----:B-1----:R-:W-:Y:S01]  /*08e0*/  ISETP.NE.U32.AND P0, PT, R28, RZ, PT ;  /* 0x000000ff1c00720c */ /* 0x002fe20003f05070 */
[----:B---3--:R-:W-:Y:S01]  /*08f0*/  IMAD.MOV R8, RZ, RZ, -R0 ;  /* 0x000000ffff087224 */ /* 0x008fe200078e0a00 */
[----:B------:R-:W-:Y:S01]  /*0900*/  SHF.R.U32.HI R7, RZ, R10, R7 ;  /* 0x0000000aff077219 */ /* 0x000fe20000011607 */
[----:B------:R-:W-:Y:S01]  /*0910*/  FMUL R6, R6, UR4 ;  /* 0x0000000406067c20 */ /* 0x000fe20008400000 */
[----:B------:R-:W-:-:S03]  /*0920*/  ISETP.NE.AND.EX P0, PT, R29, RZ, PT, P0 ;  /* 0x000000ff1d00720c */ /* 0x000fc60003f05300 */
[----:B------:R-:W1:Y:S01]  /*0930*/  LDC R14, c[0x0][0x148] ;  /* 0x00005200ff0e7b82 */ /* 0x000e620000000800 */
[----:B--2---:R-:W-:-:S07]  /*0940*/  IMAD R0, R5, R8, R4 ;  /* 0x0000000805007224 */ /* 0x004fce00078e0204 */
[----:B------:R-:W2:Y:S01]  /*0950*/  LDC R24, c[0x0][0x600] ;  /* 0x00018000ff187b82 */ /* 0x000ea20000000800 */
[-CC-:B----4-:R-:W-:Y:S02]  /*0960*/  SHF.R.U64 R30, R20, R12.reuse, R7.reuse ;  /* 0x0000000c141e7219 */ /* 0x190fe40000001207 */
[----:B------:R-:W-:Y:S01]  /*0970*/  SHF.R.U32.HI R5, RZ, R12, R7 ;  /* 0x0000000cff057219 */ /* 0x000fe20000011607 */
[----:B------:R-:W-:Y:S01]  /*0980*/  IMAD.MOV.U32 R7, RZ, RZ, 0x1 ;  /* 0x00000001ff077424 */ /* 0x000fe200078e00ff */
[----:B------:R3:W4:Y:S03]  /*0990*/  F2I.U32.TRUNC.NTZ R12, R6 ;  /* 0x00000006000c7305 */ /* 0x000726000020f000 */
[----:B------:R-:W1:Y:S01]  /*09a0*/  LDC R15, c[0x0][0x648] ;  /* 0x00019200ff0f7b82 */ /* 0x000e620000000800 */
[-C--:B0-----:R-:W-:Y:S02]  /*09b0*/  SHF.L.U32 R4, R9, R26.reuse, RZ ;  /* 0x0000001a09047219 */ /* 0x081fe400000006ff */
[----:B------:R-:W-:-:S02]  /*09c0*/  SHF.R.U64 R32, R30, R26, R5 ;  /* 0x0000001a1e207219 */ /* 0x000fc40000001205 */
[----:B------:R-:W-:Y:S02]  /*09d0*/  LOP3.LUT R11, RZ, R4, RZ, 0x33, !PT ;  /* 0x00000004ff0b7212 */ /* 0x000fe400078e33ff */
[-C--:B------:R-:W-:Y:S01]  /*09e0*/  SHF.R.U32.HI R5, RZ, R26.reuse, R5 ;  /* 0x0000001aff057219 */ /* 0x080fe20000011605 */
[----:B------:R-:W0:Y:S01]  /*09f0*/  LDC R21, c[0x0][0x638] ;  /* 0x00018e00ff157b82 */ /* 0x000e220000000800 */
[----:B------:R-:W-:Y:S01]  /*0a00*/  SHF.L.U32 R10, R7, R26, RZ ;  /* 0x0000001a070a7219 */ /* 0x000fe200000006ff */
[----:B------:R-:W-:-:S06]  /*0a10*/  IMAD.MOV.U32 R4, RZ, RZ, R32 ;  /* 0x000000ffff047224 */ /* 0x000fcc00078e0020 */
[----:B------:R-:W0:Y:S01]  /*0a20*/  LDC R152, c[0x0][0x610] ;  /* 0x00018400ff987b82 */ /* 0x000e220000000800 */
[----:B---34-:R-:W-:Y:S05]  /*0a30*/  @!P0 BRA `(.L_x_6) ;  /* 0x0000000000288947 */ /* 0x018fea0003800000 */
[----:B------:R-:W3:Y:S02]  /*0a40*/  LDC R9, c[0x0][0x64c] ;  /* 0x00019300ff097b82 */ /* 0x000ee40000000800 */
[----:B---3--:R-:W-:-:S05]  /*0a50*/  IADD3 R9, P0, R32, R9, RZ ;  /* 0x0000000920097210 */ /* 0x008fca0007f1e0ff */
        /* <DEDUP_REMOVED lines=8> */
.L_x_6:
[----:B-1----:R-:W-:Y:S01]  /*0ae0*/  SHF.R.U64 R4, R4, R15, R5 ;  /* 0x0000000f04047219 */ /* 0x002fe20000001205 */
[----:B--2---:R-:W-:Y:S01]  /*0af0*/  VIADD R5, R24, 0xffffffff ;  /* 0xffffffff18057836 */ /* 0x004fe20000000000 */
[----:B------:R-:W-:Y:S01]  /*0b00*/  LOP3.LUT R11, R30, R11, RZ, 0xc0, !PT ;  /* 0x0000000b1e0b7212 */ /* 0x000fe200078ec0ff */
[----:B------:R-:W-:Y:S02]  /*0b10*/  IMAD.MOV R12, RZ, RZ, -R12 ;  /* 0x000000ffff0c7224 */ /* 0x000fe400078e0a0c */
[----:B------:R-:W-:Y:S01]  /*0b20*/  IMAD.MOV R6, RZ, RZ, -R4 ;  /* 0x000000ffff067224 */ /* 0x000fe200078e0a04 */
[----:B------:R-:W-:Y:S01]  /*0b30*/  LOP3.LUT R5, R20, R5, RZ, 0xc0, !PT ;  /* 0x0000000514057212 */ /* 0x000fe200078ec0ff */
[----:B------:R-:W-:Y:S02]  /*0b40*/  @P3 IMAD R0, R14, R12, R3 ;  /* 0x0000000c0e003224 */ /* 0x000fe400078e0203 */
[----:B------:R-:W-:Y:S02]  /*0b50*/  IMAD R11, R10, R4, R11 ;  /* 0x000000040a0b7224 */ /* 0x000fe400078e020b */
[----:B0-----:R-:W-:-:S02]  /*0b60*/  IMAD R3, R6, R21, R32 ;  /* 0x0000001506037224 */ /* 0x001fc400078e0220 */
[----:B------:R-:W-:Y:S02]  /*0b70*/  IMAD R152, R11, R152, R0 ;  /* 0x000000980b987224 */ /* 0x000fe400078e0200 */
[----:B------:R-:W-:Y:S02]  /*0b80*/  IMAD R3, R3, R24, R5 ;  /* 0x0000001803037224 */ /* 0x000fe400078e0205 */
[----:B------:R-:W-:-:S03]  /*0b90*/  IMAD.MOV.U32 R0, RZ, RZ, 0x1 ;  /* 0x00000001ff007424 */ /* 0x000fc600078e00ff */
[----:B------:R-:W-:Y:S02]  /*0ba0*/  SEL R153, R3, R152, !P3 ;  /* 0x0000009803997207 */ /* 0x000fe40005800000 */
[----:B------:R-:W-:-:S07]  /*0bb0*/  SEL R152, R152, R3, !P3 ;  /* 0x0000000398987207 */ /* 0x000fce0005800000 */
.L_x_4:
[----:B------:R-:W-:-:S08]  /*0bc0*/  NOP ;  /* 0x0000000000007918 */ /* 0x000fd00000000000 */
[----:B------:R-:W0:Y:S02]  /*0bd0*/  USETMAXREG.TRY_ALLOC.CTAPOOL UP0, 0xe8 ;  /* 0x000000e8000079c8 */ /* 0x000e240008000600 */
[----:B0-----:R-:W-:-:S13]  /*0be0*/  PLOP3.LUT P0, PT, PT, PT, UP0, 0x80, 0x0 ;  /* 0x000000000000781c */ /* 0x001fda0003f0f008 */
[----:B------:R-:W-:Y:S05]  /*0bf0*/  @!P0 BRA `(.L_x_4) ;  /* 0xfffffffc00f08947 */ /* 0x000fea000383ffff */
[----:B------:R-:W-:Y:S01]  /*0c00*/  ULDC.64 UR4, c[0x0][0x598] ;  /* 0x0001660000047ab9 */ /* 0x000fe20000000a00 */
[----:B------:R-:W-:Y:S01]  /*0c10*/  ULDC.64 UR36, c[0x0][0x208] ;  /* 0x0000820000247ab9 */ /* 0x000fe20000000a00 */
[----:B------:R-:W-:-:S04]  /*0c20*/  ISETP.NE.U32.AND P0, PT, RZ, UR4, PT ;  /* 0x00000004ff007c0c */ /* 0x000fc8000bf05070 */
[----:B------:R-:W-:-:S13]  /*0c30*/  ISETP.NE.AND.EX P0, PT, RZ, UR5, PT, P0 ;  /* 0x00000005ff007c0c */ /* 0x000fda000bf05300 */
[----:B------:R-:W-:Y:S05]  /*0c40*/  @!P0 BRA `(.L_x_7) ;  /* 0x00000000001c8947 */ /* 0x000fea0003800000 */
[----:B------:R-:W0:Y:S02]  /*0c50*/  LDC.64 R4, c[0x0][0x598] ;  /* 0x00016600ff047b82 */ /* 0x000e240000000a00 */
[----:B0-----:R-:W2:Y:S02]  /*0c60*/  LDG.E.64 R4, desc[UR36][R4.64] ;  /* 0x0000002404047981 */ /* 0x001ea4000c1e1b00 */
[----:B--2---:R-:W-:-:S04]  /*0c70*/  ISETP.NE.U32.AND P0, PT, R4, RZ, PT ;  /* 0x000000ff0400720c */ /* 0x004fc80003f05070 */
[----:B------:R-:W-:-:S13]  /*0c80*/  ISETP.NE.AND.EX P0, PT, R5, RZ, PT, P0 ;  /* 0x000000ff0500720c */ /* 0x000fda0003f05300 */
[----:B------:R-:W-:Y:S05]  /*0c90*/  @!P0 BRA `(.L_x_7) ;  /* 0x0000000000088947 */ /* 0x000fea0003800000 */
[----:B------:R0:W5:Y:S01]  /*0ca0*/  LD.E R154, desc[UR36][R4.64] ;  /* 0x00000024049a7980 */ /* 0x000162000c101900 */
[----:B------:R-:W-:Y:S05]  /*0cb0*/  BRA `(.L_x_8) ;  /* 0x0000000000247947 */ /* 0x000fea0003800000 */
.L_x_7:
[----:B------:R-:W-:Y:S02]  /*0cc0*/  ULDC.64 UR4, c[0x0][0x588] ;  /* 0x0001620000047ab9 */ /* 0x000fe40000000a00 */
[----:B------:R-:W-:-:S04]  /*0cd0*/  ISETP.NE.U32.AND P0, PT, RZ, UR4, PT ;  /* 0x00000004ff007c0c */ /* 0x000fc8000bf05070 */
[----:B------:R-:W-:-:S13]  /*0ce0*/  ISETP.NE.AND.EX P0, PT, RZ, UR5, PT, P0 ;  /* 0x00000005ff007c0c */ /* 0x000fda000bf05300 */
[----:B------:R-:W-:Y:S05]  /*0cf0*/  @!P0 BRA `(.L_x_9) ;  /* 0x00000000000c8947 */ /* 0x000fea0003800000 */
[----:B------:R-:W0:Y:S02]  /*0d00*/  LDC.64 R154, c[0x0][0x588] ;  /* 0x00016200ff9a7b82 */ /* 0x000e240000000a00 */
[----:B0-----:R1:W5:Y:S01]  /*0d10*/  LDG.E R154, desc[UR36][R154.64] ;  /* 0x000000249a9a7981 */ /* 0x001362000c1e1900 */
[----:B------:R-:W-:Y:S05]  /*0d20*/  BRA `(.L_x_8) ;  /* 0x0000000000087947 */ /* 0x000fea0003800000 */
.L_x_9:
[----:B------:R-:W-:Y:S02]  /*0d30*/  ULDC UR4, c[0x0][0x580] ;  /* 0x0001600000047ab9 */ /* 0x000fe40000000800 */
[----:B------:R-:W-:-:S07]  /*0d40*/  IMAD.U32 R154, RZ, RZ, UR4 ;  /* 0x00000004ff9a7e24 */ /* 0x000fce000f8e00ff */
.L_x_8:
[----:B------:R-:W-:Y:S02]  /*0d50*/  ULDC.64 UR4, c[0x0][0x5a0] ;  /* 0x0001680000047ab9 */ /* 0x000fe40000000a00 */
[----:B------:R-:W-:-:S04]  /*0d60*/  ISETP.NE.U32.AND P0, PT, RZ, UR4, PT ;  /* 0x00000004ff007c0c */ /* 0x000fc8000bf05070 */
[----:B------:R-:W-:-:S13]  /*0d70*/  ISETP.NE.AND.EX P0, PT, RZ, UR5, PT, P0 ;  /* 0x00000005ff007c0c */ /* 0x000fda000bf05300 */
[----:B------:R-:W-:Y:S05]  /*0d80*/  @!P0 BRA `(.L_x_10) ;  /* 0x00000000001c8947 */ /* 0x000fea0003800000 */
[----:B0-----:R-:W0:Y:S02]  /*0d90*/  LDC.64 R4, c[0x0][0x5a0] ;  /* 0x00016800ff047b82 */ /* 0x001e240000000a00 */
[----:B0-----:R-:W2:Y:S02]  /*0da0*/  LDG.E.64 R4, desc[UR36][R4.64] ;  /* 0x0000002404047981 */ /* 0x001ea4000c1e1b00 */
[----:B--2---:R-:W-:-:S04]  /*0db0*/  ISETP.NE.U32.AND P0, PT, R4, RZ, PT ;  /* 0x000000ff0400720c */ /* 0x004fc80003f05070 */
[----:B------:R-:W-:-:S13]  /*0dc0*/  ISETP.NE.AND.EX P0, PT, R5, RZ, PT, P0 ;  /* 0x000000ff0500720c */ /* 0x000fda0003f05300 */
[----:B------:R-:W-:Y:S05]  /*0dd0*/  @!P0 BRA `(.L_x_10) ;  /* 0x0000000000088947 */ /* 0x000fea0003800000 */
[----:B-1----:R0:W5:Y:S01]  /*0de0*/  LD.E R155, desc[UR36][R4.64] ;  /* 0x00000024049b7980 */ /* 0x002162000c101900 */
[----:B------:R-:W-:Y:S05]  /*0df0*/  BRA `(.L_x_11) ;  /* 0x0000000000247947 */ /* 0x000fea0003800000 */
.L_x_10:
[----:B------:R-:W-:Y:S02]  /*0e00*/  ULDC.64 UR4, c[0x0][0x590] ;  /* 0x0001640000047ab9 */ /* 0x000fe40000000a00 */
[----:B------:R-:W-:-:S04]  /*0e10*/  ISETP.NE.U32.AND P0, PT, RZ, UR4, PT ;  /* 0x00000004ff007c0c */ /* 0x000fc8000bf05070 */
[----:B------:R-:W-:-:S13]  /*0e20*/  ISETP.NE.AND.EX P0, PT, RZ, UR5, PT, P0 ;  /* 0x00000005ff007c0c */ /* 0x000fda000bf05300 */
[----:B------:R-:W-:Y:S05]  /*0e30*/  @!P0 BRA `(.L_x_12) ;  /* 0x00000000000c8947 */ /* 0x000fea0003800000 */
[----:B0-----:R-:W1:Y:S02]  /*0e40*/  LDC.64 R4, c[0x0][0x590] ;  /* 0x00016400ff047b82 */ /* 0x001e640000000a00 */
[----:B-1----:R1:W5:Y:S01]  /*0e50*/  LDG.E R155, desc[UR36][R4.64] ;  /* 0x00000024049b7981 */ /* 0x002362000c1e1900 */
[----:B------:R-:W-:Y:S05]  /*0e60*/  BRA `(.L_x_11) ;  /* 0x0000000000087947 */ /* 0x000fea0003800000 */
.L_x_12:
[----:B------:R-:W-:Y:S02]  /*0e70*/  ULDC UR4, c[0x0][0x584] ;  /* 0x0001610000047ab9 */ /* 0x000fe40000000800 */
[----:B-1----:R-:W-:-:S07]  /*0e80*/  IMAD.U32 R155, RZ, RZ, UR4 ;  /* 0x00000004ff9b7e24 */ /* 0x002fce000f8e00ff */
.L_x_11:
[----:B------:R-:W-:-:S13]  /*0e90*/  LOP3.LUT P0, RZ, R0, 0xff, RZ, 0xc0, !PT ;  /* 0x000000ff00ff7812 */ /* 0x000fda000780c0ff */
[----:B------:R-:W-:Y:S05]  /*0ea0*/  @!P0 EXIT ;  /* 0x000000000000894d */ /* 0x000fea0003800000 */
[----:B------:R-:W-:Y:S01]  /*0eb0*/  ULDC UR4, c[0x0][0x28c] ;  /* 0x0000a30000047ab9 */ /* 0x000fe20000000800 */
[----:B------:R-:W-:Y:S01]  /*0ec0*/  LOP3.LUT R166, R19, 0x1, RZ, 0xfc, !PT ;  /* 0x0000000113a67812 */ /* 0x000fe200078efcff */
[----:B------:R-:W-:Y:S01]  /*0ed0*/  UIADD3 UR4, UR4, 0x7f, URZ ;  /* 0x0000007f04047890 */ /* 0x000fe2000fffe03f */
[----:B------:R-:W-:Y:S01]  /*0ee0*/  UMOV UR38, URZ ;  /* 0x0000003f00267c82 */ /* 0x000fe20008000000 */
[----:B------:R-:W-:Y:S02]  /*0ef0*/  UMOV UR39, URZ ;  /* 0x0000003f00277c82 */ /* 0x000fe40008000000 */
[----:B------:R-:W-:-:S04]  /*0f00*/  USHF.R.S32.HI UR5, URZ, 0x1f, UR4 ;  /* 0x0000001f3f057899 */ /* 0x000fc80008011404 */
[----:B------:R-:W-:-:S04]  /*0f10*/  ULEA.HI UR5, UR5, UR4, URZ, 0x7 ;  /* 0x0000000405057291 */ /* 0x000fc8000f8f383f */
[----:B------:R-:W-:-:S12]  /*0f20*/  USHF.R.S32.HI UR40, URZ, 0x7, UR5 ;  /* 0x000000073f287899 */ /* 0x000fd80008011405 */
.L_x_284:
[----:B------:R-:W-:Y:S01]  /*0f30*/  LOP3.LUT R0, R18, 0x80, RZ, 0xc0, !PT ;  /* 0x0000008012007812 */ /* 0x000fe200078ec0ff */
[----:B--2---:R-:W2:Y:S01]  /*0f40*/  S2UR UR7, SR_CgaCtaId ;  /* 0x00000000000779c3 */ /* 0x004ea20000008800 */
[----:B------:R-:W-:Y:S02]  /*0f50*/  UMOV UR6, 0x400 ;  /* 0x0000040000067882 */ /* 0x000fe40000000000 */
[----:B------:R-:W-:-:S06]  /*0f60*/  SHF.R.U32.HI R0, RZ, 0x7, R0 ;  /* 0x00000007ff007819 */ /* 0x000fcc0000011600 */
[----:B------:R-:W3:Y:S01]  /*0f70*/  SHFL.IDX PT, R0, R0, RZ, 0x1f ;  /* 0x00001fff00007589 */ /* 0x000ee200000e0000 */
[----:B--2---:R-:W-:Y:S01]  /*0f80*/  ULEA UR42, UR7, UR6, 0x18 ;  /* 0x00000006072a7291 */ /* 0x004fe2000f8ec03f */
[----:B---3--:R-:W-:-:S13]  /*0f90*/  R2UR UR4, R0 ;  /* 0x00000000000472ca */ /* 0x008fda00000e0000 */
[----:B------:R-:W-:-:S04]  /*0fa0*/  ULEA.HI UR5, UR4, UR4, URZ, 0x1 ;  /* 0x0000000404057291 */ /* 0x000fc8000f8f083f */
[----:B------:R-:W-:-:S04]  /*0fb0*/  ULOP3.LUT UR5, UR5, 0x7fffe, URZ, 0xc0, !UPT ;  /* 0x0007fffe05057892 */ /* 0x000fc8000f8ec03f */
[----:B------:R-:W-:-:S03]  /*0fc0*/  UIADD3 UR5, UR4, -UR5, URZ ;  /* 0x8000000504057290 */ /* 0x000fc6000fffe03f */
[----:B------:R-:W-:Y:S01]  /*0fd0*/  ULDC UR4, c[0x0][0x28c] ;  /* 0x0000a30000047ab9 */ /* 0x000fe20000000800 */
[----:B------:R-:W-:Y:S01]  /*0fe0*/  ULEA UR5, UR5, UR42, 0xd ;  /* 0x0000002a05057291 */ /* 0x000fe2000f8e683f */
[----:B------:R-:W-:-:S03]  /*0ff0*/  ISETP.LT.AND P0, PT, RZ, UR4, PT ;  /* 0x00000004ff007c0c */ /* 0x000fc6000bf01270 */
[----:B------:R-:W-:-:S04]  /*1000*/  UIADD3 UR5, UR5, 0x100, URZ ;  /* 0x0000010005057890 */ /* 0x000fc8000fffe03f */
[----:B------:R-:W-:-:S04]  /*1010*/  USHF.R.U32.HI UR5, URZ, 0x4, UR5 ;  /* 0x000000043f057899 */ /* 0x000fc80008011605 */
[----:B------:R-:W-:Y:S02]  /*1020*/  ULOP3.LUT UR41, UR5, 0x3fff, URZ, 0xc0, !UPT ;  /* 0x00003fff05297892 */ /* 0x000fe4000f8ec03f */
[----:B01--45:R-:W-:Y:S10]  /*1030*/  @P0 BRA `(.L_x_13) ;  /* 0x0000000000400947 */ /* 0x033ff40003800000 */
[----:B------:R-:W-:Y:S01]  /*1040*/  MOV R0, 0x0 ;  /* 0x0000000000007802 */ /* 0x000fe20000000f00 */
[----:B------:R-:W-:Y:S01]  /*1050*/  ULDC.64 UR4, c[0x4][0x68] ;  /* 0x01001a0000047ab9 */ /* 0x000fe20000000a00 */
[----:B------:R-:W-:Y:S01]  /*1060*/  ULDC.64 UR6, c[0x4][0x8] ;  /* 0x0100020000067ab9 */ /* 0x000fe20000000a00 */
[----:B01----:R-:W-:Y:S01]  /*1070*/  IMAD.U32 R4, RZ, RZ, UR4 ;  /* 0x00000004ff047e24 */ /* 0x003fe2000f8e00ff */
[----:B------:R0:W1:Y:S01]  /*1080*/  LDC.64 R14, c[0x4][R0] ;  /* 0x01000000000e7b82 */ /* 0x0000620000000a00 */
[----:B------:R-:W-:Y:S01]  /*1090*/  IMAD.U32 R5, RZ, RZ, UR5 ;  /* 0x00000005ff057e24 */ /* 0x000fe2000f8e00ff */
[----:B------:R-:W-:Y:S01]  /*10a0*/  ULDC.64 UR4, c[0x4][0x70] ;  /* 0x01001c0000047ab9 */ /* 0x000fe20000000a00 */
[----:B------:R-:W-:Y:S02]  /*10b0*/  IMAD.U32 R10, RZ, RZ, UR6 ;  /* 0x00000006ff0a7e24 */ /* 0x000fe4000f8e00ff */
[----:B------:R-:W-:Y:S02]  /*10c0*/  IMAD.U32 R6, RZ, RZ, UR4 ;  /* 0x00000004ff067e24 */ /* 0x000fe4000f8e00ff */
[----:B------:R-:W-:-:S02]  /*10d0*/  IMAD.U32 R7, RZ, RZ, UR5 ;  /* 0x00000005ff077e24 */ /* 0x000fc4000f8e00ff */
[----:B------:R-:W-:Y:S02]  /*10e0*/  IMAD.U32 R11, RZ, RZ, UR7 ;  /* 0x00000007ff0b7e24 */ /* 0x000fe4000f8e00ff */
[----:B------:R-:W-:Y:S02]  /*10f0*/  IMAD.MOV.U32 R8, RZ, RZ, 0x1e1 ;  /* 0x000001e1ff087424 */ /* 0x000fe400078e00ff */
[----:B------:R-:W-:Y:S02]  /*1100*/  IMAD.MOV.U32 R12, RZ, RZ, 0x1 ;  /* 0x00000001ff0c7424 */ /* 0x000fe400078e00ff */
[----:B0-----:R-:W-:-:S07]  /*1110*/  IMAD.MOV.U32 R13, RZ, RZ, RZ ;  /* 0x000000ffff0d7224 */ /* 0x001fce00078e00ff */
[----:B------:R-:W-:-:S07]  /*1120*/  LEPC R20, `(.L_x_13) ;  /* 0x000000001014794e */ /* 0x000fce0000000000 */
[----:B-1---5:R-:W-:Y:S05]  /*1130*/  CALL.ABS.NOINC R14 ;  /* 0x000000000e007343 */ /* 0x022fea0003c00000 */
.L_x_13:
[----:B------:R-:W-:-:S13]  /*1140*/  ISETP.NE.AND P0, PT, R166, 0x3, PT ;  /* 0x00000003a600780c */ /* 0x000fda0003f05270 */
[----:B------:R-:W-:Y:S05]  /*1150*/  @!P0 BRA `(.L_x_14) ;  /* 0x0000000000048947 */ /* 0x000fea0003800000 */
[----:B------:R-:W-:Y:S01]  /*1160*/  BPT.TRAP 0x1 ;  /* 0x000000040000795c */ /* 0x000fe20000300000 */
.L_x_14:
[----:B------:R-:W-:Y:S02]  /*1170*/  IMAD.U32 R3, RZ, RZ, UR39 ;  /* 0x00000027ff037e24 */ /* 0x000fe4000f8e00ff */
[----:B------:R-:W-:-:S03]  /*1180*/  IMAD.U32 R0, RZ, RZ, UR38 ;  /* 0x00000026ff007e24 */ /* 0x000fc6000f8e00ff */
[----:B------:R-:W-:Y:S02]  /*1190*/  LEA R3, R3, UR42, 0x3 ;  /* 0x0000002a03037c11 */ /* 0x000fe4000f8e18ff */
[----:B------:R-:W-:-:S04]  /*11a0*/  SHF.L.U32 R0, R0, 0x1f, RZ ;  /* 0x0000001f00007819 */ /* 0x000fc800000006ff */
[----:B------:R2:W3:Y:S01]  /*11b0*/  SYNCS.PHASECHK.TRANS64.TRYWAIT P1, [R3+URZ], R0 ;  /* 0x00000000030075a7 */ /* 0x0004e2000802017f */
[----:B------:R-:W-:Y:S05]  /*11c0*/  @!P0 BRA `(.L_x_15) ;  /* 0x0000000000048947 */ /* 0x000fea0003800000 */
[----:B------:R-:W-:Y:S01]  /*11d0*/  BPT.TRAP 0x1 ;  /* 0x000000040000795c */ /* 0x000fe20000300000 */
.L_x_15:
[----:B---3--:R-:W-:Y:S05]  /*11e0*/  @P1 BRA `(.L_x_16) ;  /* 0x0000000000081947 */ /* 0x008fea0003800000 */
[----:B------:R-:W3:Y:S02]  /*11f0*/  SYNCS.PHASECHK.TRANS64.TRYWAIT P1, [R3+URZ], R0 ;  /* 0x00000000030075a7 */ /* 0x000ee4000802017f */
[----:B---3--:R-:W-:Y:S05]  /*1200*/  @!P1 BRA `(.L_x_17) ;  /* 0x000000c000089947 */ /* 0x008fea0003800000 */
.L_x_16:
[----:B------:R-:W-:-:S04]  /*1210*/  UISETP.LT.AND UP0, UPT, UR40, 0x1, UPT ;  /* 0x000000012800788c */ /* 0x000fc8000bf01270 */
[----:B------:R-:W-:-:S04]  /*1220*/  USEL UR4, UR40, 0x1, UP0 ;  /* 0x0000000128047887 */ /* 0x000fc80008000000 */
[----:B------:R-:W-:-:S06]  /*1230*/  UIADD3 UR4, UR40, -UR4, URZ ;  /* 0x8000000428047290 */ /* 0x000fcc000fffe03f */
[----:B--23--:R-:W-:Y:S01]  /*1240*/  IMAD.U32 R0, RZ, RZ, UR4 ;  /* 0x00000004ff007e24 */ /* 0x00cfe2000f8e00ff */
[----:B------:R-:W-:Y:S05]  /*1250*/  WARPSYNC.ALL ;  /* 0x0000000000007948 */ /* 0x000fea0003800000 */
[----:B------:R-:W-:Y:S01]  /*1260*/  ISETP.GE.AND P1, PT, R0, 0x1, PT ;  /* 0x000000010000780c */ /* 0x000fe20003f26270 */
[----:B------:R-:W-:Y:S01]  /*1270*/  UIADD3 UR4, UR42, 0x80100, URZ ;  /* 0x000801002a047890 */ /* 0x000fe2000fffe03f */
[----:B------:R-:W-:Y:S01]  /*1280*/  WARPGROUP.ARRIVE ;  /* 0x00000000000079c5 */ /* 0x000fe20000000000 */
[----:B------:R-:W-:Y:S01]  /*1290*/  UMOV UR9, 0x40000040 ;  /* 0x4000004000097882 */ /* 0x000fe20000000000 */
[----:B------:R-:W-:Y:S01]  /*12a0*/  UMOV UR11, 0x40000040 ;  /* 0x40000040000b7882 */ /* 0x000fe20000000000 */
[----:B------:R-:W-:Y:S01]  /*12b0*/  USHF.R.U32.HI UR4, URZ, 0x4, UR4 ;  /* 0x000000043f047899 */ /* 0x000fe20008011604 */
[----:B------:R-:W-:Y:S01]  /*12c0*/  UMOV UR15, UR11 ;  /* 0x0000000b000f7c82 */ /* 0x000fe20008000000 */
[----:B------:R-:W-:-:S02]  /*12d0*/  UMOV UR13, 0x40000040 ;  /* 0x40000040000d7882 */ /* 0x000fc40000000000 */
[----:B------:R-:W-:Y:S02]  /*12e0*/  ULOP3.LUT UR5, UR4, 0x3fff, URZ, 0xc0, !UPT ;  /* 0x00003fff04057892 */ /* 0x000fe4000f8ec03f */
[----:B------:R-:W-:Y:S02]  /*12f0*/  ULOP3.LUT UR4, UR41, 0x10000, URZ, 0xfc, !UPT ;  /* 0x0001000029047892 */ /* 0x000fe4000f8efc3f */
[----:B------:R-:W-:Y:S02]  /*1300*/  ULOP3.LUT UR5, UR5, 0x10000, URZ, 0xfc, !UPT ;  /* 0x0001000005057892 */ /* 0x000fe4000f8efc3f */
[----:B------:R-:W-:Y:S02]  /*1310*/  ULEA UR8, UR39, UR4, 0xd ;  /* 0x0000000427087291 */ /* 0x000fe4000f8e683f */
[----:B------:R-:W-:Y:S02]  /*1320*/  ULEA UR6, UR39, UR5, 0xc ;  /* 0x0000000527067291 */ /* 0x000fe4000f8e603f */
[----:B------:R-:W-:-:S05]  /*1330*/  UIADD3 UR12, UR8, 0x400, URZ ;  /* 0x00000400080c7890 */ /* 0x000fca000fffe03f */
[----:B------:R-:W-:Y:S02]  /*1340*/  UMOV UR10, UR6 ;  /* 0x00000006000a7c82 */ /* 0x000fe40008000000 */
[----:B------:R-:W-:Y:S01]  /*1350*/  HGMMA.64x128x8.F32.TF32 R88, gdesc[UR8], RZ, !UPT, gsb0 ;  /* 0x05e00000085879f0 */ /* 0x000fe2000c0028ff */
[----:B------:R-:W-:Y:S02]  /*1360*/  UMOV UR14, UR10 ;  /* 0x0000000a000e7c82 */ /* 0x000fe40008000000 */
[----:B------:R-:W-:Y:S02]  /*1370*/  WARPGROUP.DEPBAR.LE gsb0, 0x0 ;  /* 0x00008000000079c5 */ /* 0x000fe40000010000 */
[----:B------:R-:W-:-:S07]  /*1380*/  WARPGROUP.ARRIVE ;  /* 0x00000000000079c5 */ /* 0x000fce0000000000 */
[----:B------:R-:W-:Y:S01]  /*1390*/  HGMMA.64x128x8.F32.TF32 R24, gdesc[UR12], RZ, !UPT, gsb0 ;  /* 0x05e000000c1879f0 */ /* 0x000fe2000c0028ff */
[----:B------:R-:W-:Y:S02]  /*13a0*/  UIADD3 UR12, UR8, 0x2, URZ ;  /* 0x00000002080c7890 */ /* 0x000fe4000fffe03f */
[----:B------:R-:W-:Y:S01]  /*13b0*/  UIADD3 UR14, UR6, 0x2, URZ ;  /* 0x00000002060e7890 */ /* 0x000fe2000fffe03f */
[----:B------:R-:W-:Y:S01]  /*13c0*/  UMOV UR13, 0x40000040 ;  /* 0x40000040000d7882 */ /* 0x000fe20000000000 */
[----:B------:R-:W-:Y:S01]  /*13d0*/  UMOV UR15, 0x40000040 ;  /* 0x40000040000f7882 */ /* 0x000fe20000000000 */
[----:B------:R-:W-:Y:S02]  /*13e0*/  WARPGROUP.DEPBAR.LE gsb0, 0x0 ;  /* 0x00008000000079c5 */ /* 0x000fe40000010000 */
[----:B------:R-:W-:-:S06]  /*13f0*/  WARPGROUP.ARRIVE ;  /* 0x00000000000079c5 */ /* 0x000fcc0000000000 */
[----:B------:R-:W-:Y:S01]  /*1400*/  HGMMA.64x128x8.F32.TF32 R88, gdesc[UR12], R88, gsb0 ;  /* 0x05e000000c5879f0 */ /* 0x000fe20008002858 */
[----:B------:R-:W-:Y:S01]  /*1410*/  UIADD3 UR12, UR8, 0x402, URZ ;  /* 0x00000402080c7890 */ /* 0x000fe2000fffe03f */
[----:B------:R-:W-:Y:S01]  /*1420*/  UMOV UR13, 0x40000040 ;  /* 0x40000040000d7882 */ /* 0x000fe20000000000 */
[----:B------:R-:W-:Y:S02]  /*1430*/  WARPGROUP.DEPBAR.LE gsb0, 0x0 ;  /* 0x00008000000079c5 */ /* 0x000fe40000010000 */
[----:B------:R-:W-:-:S07]  /*1440*/  WARPGROUP.ARRIVE ;  /* 0x00000000000079c5 */ /* 0x000fce0000000000 */
[----:B------:R-:W-:Y:S01]  /*1450*/  HGMMA.64x128x8.F32.TF32 R24, gdesc[UR12], R24, gsb0 ;  /* 0x05e000000c1879f0 */ /* 0x000fe20008002818 */
        /* <DEDUP_REMOVED lines=167> */
[----:B------:R-:W-:Y:S03]  /*1ed0*/  HGMMA.64x128x8.F32.TF32 R24, gdesc[UR12], R24, gsb0 ;  /* 0x05e000000c1879f0 */ /* 0x000fe60008002818 */
[----:B------:R-:W-:Y:S02]  /*1ee0*/  WARPGROUP.DEPBAR.LE gsb0, 0x0 ;  /* 0x00008000000079c5 */ /* 0x000fe40000010000 */
[----:B------:R-:W-:Y:S05]  /*1ef0*/  @!P1 BRA `(.L_x_18) ;  /* 0x0000000c00a89947 */ /* 0x000fea0003800000 */
[----:B------:R-:W-:-:S04]  /*1f00*/  UIADD3 UR6, UR39, 0x1, URZ ;  /* 0x0000000127067890 */ /* 0x000fc8000fffe03f */
[----:B------:R-:W-:-:S04]  /*1f10*/  UISETP.NE.AND UP0, UPT, UR6, 0x4, UPT ;  /* 0x000000040600788c */ /* 0x000fc8000bf05270 */
[----:B------:R-:W-:Y:S02]  /*1f20*/  USEL UR7, URZ, 0x1, UP0 ;  /* 0x000000013f077887 */ /* 0x000fe40008000000 */
[----:B------:R-:W-:Y:S02]  /*1f30*/  USEL UR6, UR6, URZ, UP0 ;  /* 0x0000003f06067287 */ /* 0x000fe40008000000 */
[----:B------:R-:W-:-:S06]  /*1f40*/  ULOP3.LUT UR7, UR38, UR7, URZ, 0x3c, !UPT ;  /* 0x0000000726077292 */ /* 0x000fcc000f8e3c3f */
[----:B01----:R-:W-:Y:S01]  /*1f50*/  IMAD.U32 R5, RZ, RZ, UR7 ;  /* 0x00000007ff057e24 */ /* 0x003fe2000f8e00ff */
[----:B------:R-:W-:-:S06]  /*1f60*/  UMOV UR7, UR39 ;  /* 0x0000002700077c82 */ /* 0x000fcc0008000000 */
.L_x_25:
[----:B01----:R-:W-:Y:S05]  /*1f70*/  @!P0 BRA `(.L_x_19) ;  /* 0x0000000000048947 */ /* 0x003fea0003800000 */
[----:B------:R-:W-:Y:S01]  /*1f80*/  BPT.TRAP 0x1 ;  /* 0x000000040000795c */ /* 0x000fe20000300000 */
.L_x_19:
[----:B------:R-:W0:Y:S01]  /*1f90*/  S2UR UR9, SR_CgaCtaId ;  /* 0x00000000000979c3 */ /* 0x000e220000008800 */
[----:B------:R-:W-:Y:S01]  /*1fa0*/  UMOV UR8, 0x400 ;  /* 0x0000040000087882 */ /* 0x000fe20000000000 */
[----:B------:R-:W-:Y:S01]  /*1fb0*/  SHF.L.U32 R3, R5, 0x1f, RZ ;  /* 0x0000001f05037819 */ /* 0x000fe200000006ff */
[----:B0-----:R-:W-:-:S04]  /*1fc0*/  ULEA UR8, UR9, UR8, 0x18 ;  /* 0x0000000809087291 */ /* 0x001fc8000f8ec03f */
[----:B------:R-:W-:-:S09]  /*1fd0*/  ULEA UR9, UR6, UR8, 0x3 ;  /* 0x0000000806097291 */ /* 0x000fd2000f8e183f */
[----:B------:R0:W1:Y:S01]  /*1fe0*/  SYNCS.PHASECHK.TRANS64.TRYWAIT P1, [UR9], R3 ;  /* 0x00000003ff0075a7 */ /* 0x0000620008020149 */
[----:B------:R-:W-:Y:S05]  /*1ff0*/  @!P0 BRA `(.L_x_20) ;  /* 0x0000000000048947 */ /* 0x000fea0003800000 */
[----:B------:R-:W-:Y:S01]  /*2000*/  BPT.TRAP 0x1 ;  /* 0x000000040000795c */ /* 0x000fe20000300000 */
.L_x_20:
[----:B-1----:R-:W-:Y:S05]  /*2010*/  @P1 BRA `(.L_x_21) ;  /* 0x0000000000081947 */ /* 0x002fea0003800000 */
[----:B------:R-:W1:Y:S02]  /*2020*/  SYNCS.PHASECHK.TRANS64.TRYWAIT P1, [UR9], R3 ;  /* 0x00000003ff0075a7 */ /* 0x000e640008020149 */
[----:B-1----:R-:W-:Y:S05]  /*2030*/  @!P1 BRA `(.L_x_22) ;  /* 0x000000b000909947 */ /* 0x002fea0003800000 */
.L_x_21:
[----:B------:R-:W-:Y:S01]  /*2040*/  ULEA UR12, UR6, UR5, 0xc ;  /* 0x00000005060c7291 */ /* 0x000fe2000f8e603f */
[----:B------:R-:W-:Y:S01]  /*2050*/  WARPGROUP.ARRIVE ;  /* 0x00000000000079c5 */ /* 0x000fe20000000000 */
[----:B------:R-:W-:Y:S01]  /*2060*/  ULEA UR10, UR6, UR4, 0xd ;  /* 0x00000004060a7291 */ /* 0x000fe2000f8e683f */
[----:B------:R-:W-:Y:S01]  /*2070*/  UMOV UR19, 0x40000040 ;  /* 0x4000004000137882 */ /* 0x000fe20000000000 */
[----:B------:R-:W-:Y:S01]  /*2080*/  UMOV UR17, 0x40000040 ;  /* 0x4000004000117882 */ /* 0x000fe20000000000 */
[----:B------:R-:W-:Y:S02]  /*2090*/  UIADD3 UR14, UR12, 0xc06, URZ ;  /* 0x00000c060c0e7890 */ /* 0x000fe4000fffe03f */
[----:B------:R-:W-:Y:S02]  /*20a0*/  UMOV UR18, UR12 ;  /* 0x0000000c00127c82 */ /* 0x000fe40008000000 */
[----:B------:R-:W-:Y:S01]  /*20b0*/  UMOV UR16, UR10 ;  /* 0x0000000a00107c82 */ /* 0x000fe20008000000 */
[----:B------:R-:W-:Y:S01]  /*20c0*/  UMOV UR15, 0x40000040 ;  /* 0x40000040000f7882 */ /* 0x000fe20000000000 */
[----:B------:R-:W-:Y:S01]  /*20d0*/  HGMMA.64x128x8.F32.TF32 R88, gdesc[UR16], R88, gsb0 ;  /* 0x05e00000105879f0 */ /* 0x000fe20008002858 */
[----:B------:R-:W-:Y:S01]  /*20e0*/  UIADD3 UR16, UR10, 0x400, URZ ;  /* 0x000004000a107890 */ /* 0x000fe2000fffe03f */
[----:B------:R-:W-:Y:S01]  /*20f0*/  UMOV UR17, 0x40000040 ;  /* 0x4000004000117882 */ /* 0x000fe20000000000 */
[----:B------:R-:W-:Y:S01]  /*2100*/  UMOV UR13, 0x40000040 ;  /* 0x40000040000d7882 */ /* 0x000fe20000000000 */
[----:B------:R-:W-:-:S02]  /*2110*/  WARPGROUP.DEPBAR.LE gsb0, 0x0 ;  /* 0x00008000000079c5 */ /* 0x000fc40000010000 */
[----:B------:R-:W-:-:S06]  /*2120*/  WARPGROUP.ARRIVE ;  /* 0x00000000000079c5 */ /* 0x000fcc0000000000 */
        /* <DEDUP_REMOVED lines=161> */
[----:B------:R-:W-:Y:S01]  /*2b40*/  UIADD3 UR12, UR10, 0x1806, URZ ;  /* 0x000018060a0c7890 */ /* 0x000fe2000fffe03f */
        /* <DEDUP_REMOVED lines=9> */
[----:B------:R-:W-:-:S07]  /*2be0*/  WARPGROUP.ARRIVE ;  /* 0x00000000000079c5 */ /* 0x000fce0000000000 */
        /* <DEDUP_REMOVED lines=8> */
[----:B------:R-:W-:Y:S01]  /*2c70*/  BPT.TRAP 0x1 ;  /* 0x000000040000795c */ /* 0x000fe20000300000 */
.L_x_23:
[----:B------:R-:W-:Y:S01]  /*2c80*/  ULEA UR8, UR7, UR8, 0x3 ;  /* 0x0000000807087291 */ /* 0x000fe2000f8e183f */
[----:B------:R-:W-:-:S03]  /*2c90*/  ISETP.GT.U32.AND P1, PT, R19, 0x1, PT ;  /* 0x000000011300780c */ /* 0x000fc60003f24070 */
[----:B------:R-:W-:-:S04]  /*2ca0*/  UIADD3 UR8, UR8, 0x20, URZ ;  /* 0x0000002008087890 */ /* 0x000fc8000fffe03f */
[----:B------:R-:W-:-:S09]  /*2cb0*/  UPRMT UR8, URZ, 0x654, UR8 ;  /* 0x000006543f087896 */ /* 0x000fd20008000008 */
[----:B------:R-:W-:Y:S01]  /*2cc0*/  SYNCS.ARRIVE.TRANS64.RED.A1T0 RZ, [UR8], RZ ;  /* 0x000000ffffff79a7 */ /* 0x000fe20008100408 */
[----:B------:R-:W-:Y:S05]  /*2cd0*/  @P1 BRA `(.L_x_24) ;  /* 0x0000000000041947 */ /* 0x000fea0003800000 */
[----:B------:R-:W-:Y:S01]  /*2ce0*/  BPT.TRAP 0x1 ;  /* 0x000000040000795c */ /* 0x000fe20000300000 */
.L_x_24:
[----:B------:R-:W-:Y:S01]  /*2cf0*/  UIADD3 UR6, UR6, 0x1, URZ ;  /* 0x0000000106067890 */ /* 0x000fe2000fffe03f */
[C---:B------:R-:W-:Y:S01]  /*2d00*/  ISETP.GT.AND P1, PT, R0.reuse, 0x1, PT ;  /* 0x000000010000780c */ /* 0x040fe20003f24270 */
[----:B------:R-:W-:Y:S01]  /*2d10*/  UIADD3 UR7, UR7, 0x1, URZ ;  /* 0x0000000107077890 */ /* 0x000fe2000fffe03f */
[----:B------:R-:W-:Y:S01]  /*2d20*/  VIADD R0, R0, 0xffffffff ;  /* 0xffffffff00007836 */ /* 0x000fe20000000000 */
[----:B------:R-:W-:Y:S02]  /*2d30*/  UISETP.NE.AND UP0, UPT, UR6, 0x4, UPT ;  /* 0x000000040600788c */ /* 0x000fe4000bf05270 */
[----:B------:R-:W-:Y:S02]  /*2d40*/  UISETP.NE.AND UP1, UPT, UR7, 0x4, UPT ;  /* 0x000000040700788c */ /* 0x000fe4000bf25270 */
[----:B------:R-:W-:Y:S02]  /*2d50*/  USEL UR8, URZ, 0x1, UP0 ;  /* 0x000000013f087887 */ /* 0x000fe40008000000 */
[----:B------:R-:W-:-:S02]  /*2d60*/  USEL UR6, UR6, URZ, UP0 ;  /* 0x0000003f06067287 */ /* 0x000fc40008000000 */
[----:B------:R-:W-:Y:S02]  /*2d70*/  USEL UR7, UR7, URZ, UP1 ;  /* 0x0000003f07077287 */ /* 0x000fe40008800000 */
[----:B------:R-:W-:Y:S01]  /*2d80*/  LOP3.LUT R5, R5, UR8, RZ, 0x3c, !PT ;  /* 0x0000000805057c12 */ /* 0x000fe2000f8e3cff */
[----:B------:R-:W-:Y:S09]  /*2d90*/  @P1 BRA `(.L_x_25) ;  /* 0xfffffff000741947 */ /* 0x000ff2000383ffff */
.L_x_18:
[----:B------:R-:W2:Y:S02]  /*2da0*/  LDC R0, c[0x0][0x28c] ;  /* 0x0000a300ff007b82 */ /* 0x000ea40000000800 */
[----:B--2---:R-:W-:-:S13]  /*2db0*/  ISETP.GE.AND P1, PT, R0, 0x1, PT ;  /* 0x000000010000780c */ /* 0x004fda0003f26270 */
[----:B------:R-:W-:Y:S05]  /*2dc0*/  @!P1 BRA `(.L_x_26) ;  /* 0x0000000000409947 */ /* 0x000fea0003800000 */
[----:B------:R-:W-:Y:S05]  /*2dd0*/  @!P0 BRA `(.L_x_27) ;  /* 0x0000000000048947 */ /* 0x000fea0003800000 */
[----:B------:R-:W-:Y:S01]  /*2de0*/  BPT.TRAP 0x1 ;  /* 0x000000040000795c */ /* 0x000fe20000300000 */
.L_x_27:
[----:B------:R-:W2:Y:S01]  /*2df0*/  S2UR UR6, SR_CgaCtaId ;  /* 0x00000000000679c3 */ /* 0x000ea20000008800 */
[----:B------:R-:W-:Y:S01]  /*2e00*/  UISETP.LT.AND UP0, UPT, UR40, 0x1, UPT ;  /* 0x000000012800788c */ /* 0x000fe2000bf01270 */
[----:B------:R-:W-:Y:S01]  /*2e10*/  ISETP.GT.U32.AND P0, PT, R19, 0x1, PT ;  /* 0x000000011300780c */ /* 0x000fe20003f04070 */
[----:B------:R-:W-:Y:S02]  /*2e20*/  UMOV UR5, 0x400 ;  /* 0x0000040000057882 */ /* 0x000fe40000000000 */
[----:B------:R-:W-:-:S04]  /*2e30*/  USEL UR4, UR40, 0x1, UP0 ;  /* 0x0000000128047887 */ /* 0x000fc80008000000 */
[----:B------:R-:W-:-:S04]  /*2e40*/  UIADD3 UR4, UR39, UR40, -UR4 ;  /* 0x0000002827047290 */ /* 0x000fc8000fffe804 */
[----:B------:R-:W-:-:S04]  /*2e50*/  USHF.L.U32 UR4, UR4, 0x3, URZ ;  /* 0x0000000304047899 */ /* 0x000fc8000800063f */
[----:B------:R-:W-:Y:S02]  /*2e60*/  ULOP3.LUT UR4, UR4, 0x18, URZ, 0xc0, !UPT ;  /* 0x0000001804047892 */ /* 0x000fe4000f8ec03f */
[----:B--2---:R-:W-:-:S04]  /*2e70*/  ULEA UR5, UR6, UR5, 0x18 ;  /* 0x0000000506057291 */ /* 0x004fc8000f8ec03f */
[----:B------:R-:W-:-:S04]  /*2e80*/  UIADD3 UR4, UR5, 0x20, UR4 ;  /* 0x0000002005047890 */ /* 0x000fc8000fffe004 */
[----:B------:R-:W-:-:S09]  /*2e90*/  UPRMT UR4, URZ, 0x654, UR4 ;  /* 0x000006543f047896 */ /* 0x000fd20008000004 */
[----:B------:R-:W-:Y:S01]  /*2ea0*/  SYNCS.ARRIVE.TRANS64.RED.A1T0 RZ, [UR4], RZ ;  /* 0x000000ffffff79a7 */ /* 0x000fe20008100404 */
[----:B------:R-:W-:Y:S05]  /*2eb0*/  @P0 BRA `(.L_x_26) ;  /* 0x0000000000040947 */ /* 0x000fea0003800000 */
[----:B------:R-:W-:Y:S01]  /*2ec0*/  BPT.TRAP 0x1 ;  /* 0x000000040000795c */ /* 0x000fe20000300000 */
.L_x_26:
[----:B------:R-:W2:Y:S01]  /*2ed0*/  LDC R6, c[0x0][0x288] ;  /* 0x0000a200ff067b82 */ /* 0x000ea20000000800 */
[----:B01----:R-:W-:Y:S01]  /*2ee0*/  LOP3.LUT R4, R18, 0x60, RZ, 0xc0, !PT ;  /* 0x0000006012047812 */ /* 0x003fe200078ec0ff */
[----:B------:R-:W-:Y:S01]  /*2ef0*/  UIADD3 UR39, UR40, UR39, URZ ;  /* 0x0000002728277290 */ /* 0x000fe2000fffe03f */
[----:B------:R-:W-:Y:S01]  /*2f00*/  LOP3.LUT R0, R22, 0x1, RZ, 0xc0, !PT ;  /* 0x0000000116007812 */ /* 0x000fe200078ec0ff */
[----:B------:R-:W-:Y:S01]  /*2f10*/  IMAD.SHL.U32 R13, R153, 0x80, RZ ;  /* 0x00000080990d7824 */ /* 0x000fe200078e00ff */
[----:B------:R-:W-:Y:S01]  /*2f20*/  SHF.R.U32.HI R3, RZ, 0x2, R18 ;  /* 0x00000002ff037819 */ /* 0x000fe20000011612 */
[----:B------:R-:W-:Y:S01]  /*2f30*/  USHF.R.U32.HI UR4, URZ, 0x2, UR39 ;  /* 0x000000023f047899 */ /* 0x000fe20008011627 */
[----:B------:R-:W-:Y:S01]  /*2f40*/  SHF.R.U32.HI R10, RZ, 0x1, R4 ;  /* 0x00000001ff0a7819 */ /* 0x000fe20000011604 */
[----:B------:R-:W-:Y:S01]  /*2f50*/  IMAD.SHL.U32 R4, R0, 0x40, RZ ;  /* 0x0000004000047824 */ /* 0x000fe200078e00ff */
[----:B------:R-:W-:Y:S01]  /*2f60*/  LOP3.LUT R3, R3, 0x7, RZ, 0xc0, !PT ;  /* 0x0000000703037812 */ /* 0x000fe200078ec0ff */
[----:B------:R-:W-:Y:S01]  /*2f70*/  IMAD.SHL.U32 R15, R152, 0x100, RZ ;  /* 0x00000100980f7824 */ /* 0x000fe200078e00ff */
[----:B------:R-:W-:Y:S01]  /*2f80*/  ULOP3.LUT UR4, UR4, 0x1, URZ, 0xc0, !UPT ;  /* 0x0000000104047892 */ /* 0x000fe2000f8ec03f */
[----:B------:R-:W-:Y:S01]  /*2f90*/  SHF.R.S32.HI R21, RZ, 0x1f, R23 ;  /* 0x0000001fff157819 */ /* 0x000fe20000011417 */
[----:B------:R-:W-:Y:S01]  /*2fa0*/  ULDC UR8, c[0x0][0x284] ;  /* 0x0000a10000087ab9 */ /* 0x000fe20000000800 */
[--C-:B------:R-:W-:Y:S01]  /*2fb0*/  IADD3 R5, RZ, -R10, -R3.reuse ;  /* 0x8000000aff057210 */ /* 0x100fe20007ffe803 */
[----:B------:R-:W-:Y:S01]  /*2fc0*/  UISETP.GT.U32.AND UP1, UPT, UR39, 0x3, UPT ;  /* 0x000000032700788c */ /* 0x000fe2000bf24070 */
[----:B------:R-:W-:Y:S01]  /*2fd0*/  LOP3.LUT R3, R4, 0x40, R3, 0xe2, !PT ;  /* 0x0000004004037812 */ /* 0x000fe200078ee203 */
[----:B------:R-:W-:Y:S01]  /*2fe0*/  UISETP.NE.U32.AND UP0, UPT, UR4, 0x1, UPT ;  /* 0x000000010400788c */ /* 0x000fe2000bf05070 */
[----:B------:R-:W-:Y:S01]  /*2ff0*/  LOP3.LUT R4, R18, 0x3, RZ, 0xc0, !PT ;  /* 0x0000000312047812 */ /* 0x000fe200078ec0ff */
[----:B------:R-:W-:Y:S01]  /*3000*/  ULDC.64 UR6, c[0x0][0x5d0] ;  /* 0x0001740000067ab9 */ /* 0x000fe20000000a00 */
[----:B------:R-:W-:Y:S01]  /*3010*/  UISETP.LT.U32.AND UP1, UPT, UR40, 0x4, UP1 ;  /* 0x000000042800788c */ /* 0x000fe20008f21070 */
[----:B------:R-:W-:Y:S01]  /*3020*/  IMAD.WIDE R8, R152, 0x100, RZ ;  /* 0x0000010098087825 */ /* 0x000fe200078e02ff */
[----:B------:R-:W-:Y:S01]  /*3030*/  UISETP.GT.U32.AND UP0, UPT, UR40, 0x3, !UP0 ;  /* 0x000000032800788c */ /* 0x000fe2000c704070 */
[----:B--2---:R-:W-:-:S02]  /*3040*/  ISETP.GE.AND P0, PT, R13, R6, PT ;  /* 0x000000060d00720c */ /* 0x004fc40003f06270 */
[----:B------:R-:W-:Y:S01]  /*3050*/  IMAD R12, R4, -0x2, R6 ;  /* 0xfffffffe040c7824 */ /* 0x000fe200078e0206 */
[----:B------:R-:W-:Y:S01]  /*3060*/  USEL UR5, URZ, 0x1, !UP1 ;  /* 0x000000013f057887 */ /* 0x000fe2000c800000 */
[----:B------:R-:W-:Y:S01]  /*3070*/  IMAD.SHL.U32 R6, R18, 0x2, RZ ;  /* 0x0000000212067824 */ /* 0x000fe200078e00ff */
[----:B------:R-:W-:Y:S01]  /*3080*/  ISETP.GE.OR P0, PT, R15, UR8, P0 ;  /* 0x000000080f007c0c */ /* 0x000fe20008706670 */
[----:B------:R-:W-:Y:S01]  /*3090*/  IMAD R4, R21, UR6, RZ ;  /* 0x0000000615047c24 */ /* 0x000fe2000f8e02ff */
[----:B------:R-:W-:Y:S01]  /*30a0*/  USEL UR4, URZ, 0x1, !UP0 ;  /* 0x000000013f047887 */ /* 0x000fe2000c000000 */
[----:B------:R-:W-:Y:S01]  /*30b0*/  IMAD R0, R0, -0x40, R5 ;  /* 0xffffffc000007824 */ /* 0x000fe200078e0205 */
[----:B------:R-:W-:Y:S01]  /*30c0*/  LOP3.LUT R6, R13, 0x6, R6, 0xf8, !PT ;  /* 0x000000060d067812 */ /* 0x000fe200078ef806 */
[----:B------:R-:W-:Y:S01]  /*30d0*/  IMAD R11, R23, UR7, R4 ;  /* 0x00000007170b7c24 */ /* 0x000fe2000f8e0204 */
[----:B------:R-:W-:Y:S01]  /*30e0*/  LOP3.LUT R153, R8, R3, R10, 0xfe, !PT ;  /* 0x0000000308997212 */ /* 0x000fe200078efe0a */
[----:B------:R-:W-:Y:S01]  /*30f0*/  ULOP3.LUT UR39, UR39, 0x3, URZ, 0xc0, !UPT ;  /* 0x0000000327277892 */ /* 0x000fe2000f8ec03f */
[----:B------:R-:W-:Y:S01]  /*3100*/  SHF.R.S32.HI R7, RZ, 0x1f, R6 ;  /* 0x0000001fff077819 */ /* 0x000fe20000011406 */
[----:B------:R-:W-:Y:S01]  /*3110*/  ULOP3.LUT UR38, UR4, UR38, UR5, 0x96, !UPT ;  /* 0x0000002604267292 */ /* 0x000fe2000f8e9605 */
[----:B------:R-:W-:Y:S01]  /*3120*/  IADD3 R3, -R15, UR8, R0 ;  /* 0x000000080f037c10 */ /* 0x000fe2000fffe100 */
[----:B------:R-:W-:-:S02]  /*3130*/  IMAD.IADD R0, R12, 0x1, -R13 ;  /* 0x000000010c007824 */ /* 0x000fc400078e0a0d */
[----:B------:R-:W-:-:S04]  /*3140*/  IMAD.WIDE.U32 R4, R23, UR6, R6 ;  /* 0x0000000617047c25 */ /* 0x000fc8000f8e0006 */
[----:B------:R-:W-:Y:S02]  /*3150*/  IMAD.IADD R11, R5, 0x1, R11 ;  /* 0x00000001050b7824 */ /* 0x000fe400078e020b */
[----:B------:R-:W-:Y:S02]  /*3160*/  IMAD.MOV.U32 R152, RZ, RZ, -0x1 ;  /* 0xffffffffff987424 */ /* 0x000fe400078e00ff */
[----:B------:R-:W-:Y:S01]  /*3170*/  IMAD.MOV.U32 R10, RZ, RZ, R4 ;  /* 0x000000ffff0a7224 */ /* 0x000fe200078e0004 */
[----:B------:R-:W-:Y:S06]  /*3180*/  @P0 BRA `(.L_x_28) ;  /* 0x0000008000640947 */ /* 0x000fec0003800000 */
[----:B------:R-:W0:Y:S01]  /*3190*/  LDC.64 R4, c[0x0][0x5c8] ;  /* 0x00017200ff047b82 */ /* 0x000e220000000a00 */
[----:B-----5:R-:W-:Y:S01]  /*31a0*/  FSETP.NEU.AND P0, PT, R155, RZ, PT ;  /* 0x000000ff9b00720b */ /* 0x020fe20003f0d000 */
[----:B------:R-:W-:Y:S01]  /*31b0*/  BSSY B0, `(.L_x_28) ;  /* 0x0000816000007945 */ /* 0x000fe20003800000 */
[----:B------:R-:W-:-:S04]  /*31c0*/  ISETP.GT.AND P3, PT, R3, RZ, PT ;  /* 0x000000ff0300720c */ /* 0x000fc80003f64270 */
[----:B------:R-:W-:Y:S01]  /*31d0*/  ISETP.GT.AND P2, PT, R0, RZ, P3 ;  /* 0x000000ff0000720c */ /* 0x000fe20001f44270 */
[-C--:B0-----:R-:W-:Y:S02]  /*31e0*/  IMAD R12, R9, R4.reuse, RZ ;  /* 0x00000004090c7224 */ /* 0x081fe400078e02ff */
[----:B------:R-:W-:-:S04]  /*31f0*/  IMAD.WIDE.U32 R168, R153, R4, R10 ;  /* 0x0000000499a87225 */ /* 0x000fc800078e000a */
[----:B------:R-:W-:-:S04]  /*3200*/  IMAD R11, R153, R5, R12 ;  /* 0x00000005990b7224 */ /* 0x000fc800078e020c */
[----:B------:R-:W-:Y:S01]  /*3210*/  IMAD.IADD R171, R169, 0x1, R11 ;  /* 0x00000001a9ab7824 */ /* 0x000fe200078e020b */
[----:B------:R-:W-:Y:S06]  /*3220*/  @!P0 BRA `(.L_x_29) ;  /* 0x0000005c00148947 */ /* 0x000fec0003800000 */
[----:B------:R-:W0:Y:S01]  /*3230*/  LDC.64 R12, c[0x0][0x5b8] ;  /* 0x00016e00ff0c7b82 */ /* 0x000e220000000a00 */
[----:B------:R-:W-:-:S07]  /*3240*/  ULDC.64 UR4, c[0x0][0x5c0] ;  /* 0x0001700000047ab9 */ /* 0x000fce0000000a00 */
[----:B------:R-:W1:Y:S08]  /*3250*/  LDC.64 R14, c[0x0][0x5b0] ;  /* 0x00016c00ff0e7b82 */ /* 0x000e700000000a00 */
[----:B------:R-:W2:Y:S01]  /*3260*/  LDC.64 R10, c[0x0][0x5a8] ;  /* 0x00016a00ff0a7b82 */ /* 0x000ea20000000a00 */
[----:B0-----:R-:W-:-:S04]  /*3270*/  IMAD R20, R21, R12, RZ ;  /* 0x0000000c15147224 */ /* 0x001fc800078e02ff */
[C---:B------:R-:W-:Y:S02]  /*3280*/  IMAD R13, R23.reuse, R13, R20 ;  /* 0x0000000d170d7224 */ /* 0x040fe400078e0214 */
[----:B------:R-:W-:-:S04]  /*3290*/  IMAD.WIDE.U32 R20, R23, R12, R6 ;  /* 0x0000000c17147225 */ /* 0x000fc800078e0006 */
[----:B-1----:R-:W-:Y:S02]  /*32a0*/  IMAD R156, R9, R14, RZ ;  /* 0x0000000e099c7224 */ /* 0x002fe400078e02ff */
[----:B------:R-:W-:Y:S02]  /*32b0*/  IMAD.IADD R157, R21, 0x1, R13 ;  /* 0x00000001159d7824 */ /* 0x000fe400078e020d */
[----:B------:R-:W-:Y:S02]  /*32c0*/  IMAD R173, R153, R15, R156 ;  /* 0x0000000f99ad7224 */ /* 0x000fe400078e029c */
[----:B------:R-:W-:-:S04]  /*32d0*/  IMAD.MOV.U32 R156, RZ, RZ, R20 ;  /* 0x000000ffff9c7224 */ /* 0x000fc800078e0014 */
[----:B------:R-:W-:-:S04]  /*32e0*/  IMAD.WIDE.U32 R158, R153, R14, R156 ;  /* 0x0000000e999e7225 */ /* 0x000fc800078e009c */
[----:B------:R-:W-:Y:S01]  /*32f0*/  IMAD.IADD R159, R159, 0x1, R173 ;  /* 0x000000019f9f7824 */ /* 0x000fe200078e02ad */
[----:B--2---:R-:W-:-:S04]  /*3300*/  LEA R160, P0, R158, R10, 0x2 ;  /* 0x0000000a9ea07211 */ /* 0x004fc800078010ff */
[----:B------:R-:W-:-:S05]  /*3310*/  LEA.HI.X R161, R158, R11, R159, 0x2, P0 ;  /* 0x0000000b9ea17211 */ /* 0x000fca00000f149f */
[----:B------:R0:W2:Y:S01]  /*3320*/  @P2 LDG.E.LTC128B R167, desc[UR36][R160.64] ;  /* 0x00000024a0a72981 */ /* 0x0000a2000c1e1920 */
[----:B------:R-:W-:Y:S01]  /*3330*/  LEA R158, P0, R168, UR4, 0x2 ;  /* 0x00000004a89e7c11 */ /* 0x000fe2000f8010ff */
[----:B------:R-:W-:Y:S01]  /*3340*/  IMAD.WIDE.U32 R162, R153, R14, R6 ;  /* 0x0000000e99a27225 */ /* 0x000fe200078e0006 */
[----:B------:R-:W-:Y:S01]  /*3350*/  ISETP.GT.AND P1, PT, R0, 0x1, P3 ;  /* 0x000000010000780c */ /* 0x000fe20001f24270 */
[----:B------:R-:W-:Y:S01]  /*3360*/  BSSY B1, `(.L_x_30) ;  /* 0x0000011000017945 */ /* 0x000fe20003800000 */
[----:B------:R-:W-:Y:S01]  /*3370*/  LEA.HI.X R159, R168, UR5, R171, 0x2, P0 ;  /* 0x00000005a89f7c11 */ /* 0x000fe200080f14ab */
[----:B------:R-:W-:Y:S01]  /*3380*/  IMAD.IADD R163, R173, 0x1, R163 ;  /* 0x00000001ada37824 */ /* 0x000fe200078e02a3 */
[C---:B0-----:R-:W-:Y:S01]  /*3390*/  SHF.L.U64.HI R161, R14.reuse, 0x3, R15 ;  /* 0x000000030ea17819 */ /* 0x041fe2000001020f */
[----:B------:R-:W-:-:S04]  /*33a0*/  IMAD.SHL.U32 R160, R14, 0x8, RZ ;  /* 0x000000080ea07824 */ /* 0x000fc800078e00ff */
[----:B------:R-:W-:Y:S01]  /*33b0*/  IMAD.WIDE.U32 R170, R153, R14, R160 ;  /* 0x0000000e99aa7225 */ /* 0x000fe200078e00a0 */
[----:B--2---:R-:W-:-:S05]  /*33c0*/  LOP3.LUT R164, R167, 0xffffe000, RZ, 0xc0, !PT ;  /* 0xffffe000a7a47812 */ /* 0x004fca00078ec0ff */
[----:B------:R-:W-:Y:S01]  /*33d0*/  FMUL R169, R164, R155 ;  /* 0x0000009ba4a97220 */ /* 0x000fe20000400000 */
[----:B------:R-:W-:-:S04]  /*33e0*/  IMAD.WIDE.U32 R164, R23, R12, R162 ;  /* 0x0000000c17a47225 */ /* 0x000fc800078e00a2 */
[----:B------:R-:W-:Y:S01]  /*33f0*/  FFMA R169, R88, R154, R169 ;  /* 0x0000009a58a97223 */ /* 0x000fe200000000a9 */
[----:B------:R-:W-:Y:S01]  /*3400*/  IMAD.IADD R88, R13, 0x1, R165 ;  /* 0x000000010d587824 */ /* 0x000fe200078e02a5 */
[----:B------:R-:W-:-:S03]  /*3410*/  LEA R162, P0, R164, R10, 0x2 ;  /* 0x0000000aa4a27211 */ /* 0x000fc600078010ff */
[----:B------:R-:W-:Y:S02]  /*3420*/  F2FP.TF32.F32.PACK_B R169, R169 ;  /* 0x000000a9ffa9723e */ /* 0x000fe400024050ff */
[----:B------:R-:W-:-:S03]  /*3430*/  LEA.HI.X R163, R164, R11, R88, 0x2, P0 ;  /* 0x0000000ba4a37211 */ /* 0x000fc600000f1458 */
[----:B------:R0:W-:Y:S01]  /*3440*/  @P2 STG.E desc[UR36][R158.64], R169 ;  /* 0x000000a99e002986 */ /* 0x0001e2000c101924 */
[----:B------:R-:W-:Y:S05]  /*3450*/  @!P1 BRA `(.L_x_31) ;  /* 0x0000000000049947 */ /* 0x000fea0003800000 */
[----:B------:R1:W5:Y:S02]  /*3460*/  LDG.E.LTC128B R167, desc[UR36][R162.64+0x4] ;  /* 0x00000424a2a77981 */ /* 0x000364000c1e1920 */
.L_x_31:
[----:B------:R-:W-:Y:S05]  /*3470*/  BSYNC B1 ;  /* 0x0000000000017941 */ /* 0x000fea0003800000 */
.L_x_30:
[----:B-----5:R-:W-:Y:S01]  /*3480*/  LOP3.LUT R88, R167, 0xffffe000, RZ, 0xc0, !PT ;  /* 0xffffe000a7587812 */ /* 0x020fe200078ec0ff */
[----:B0-----:R-:W-:Y:S01]  /*3490*/  IMAD.IADD R169, R173, 0x1, R171 ;  /* 0x00000001ada97824 */ /* 0x001fe200078e02ab */
[----:B------:R-:W-:Y:S01]  /*34a0*/  ISETP.GT.AND P0, PT, R3, 0x8, PT ;  /* 0x000000080300780c */ /* 0x000fe20003f04270 */
[----:B------:R-:W-:Y:S01]  /*34b0*/  IMAD.MOV.U32 R172, RZ, RZ, R167 ;  /* 0x000000ffffac7224 */ /* 0x000fe200078e00a7 */
[----:B------:R-:W-:Y:S01]  /*34c0*/  IADD3 R164, P4, R20, R170, RZ ;  /* 0x000000aa14a47210 */ /* 0x000fe20007f9e0ff */
[----:B------:R-:W-:Y:S01]  /*34d0*/  FMUL R88, R88, R155 ;  /* 0x0000009b58587220 */ /* 0x000fe20000400000 */
[----:B------:R-:W-:-:S03]  /*34e0*/  ISETP.GT.AND P2, PT, R0, RZ, P0 ;  /* 0x000000ff0000720c */ /* 0x000fc60000744270 */
[----:B------:R-:W-:Y:S01]  /*34f0*/  FFMA R173, R89, R154, R88 ;  /* 0x0000009a59ad7223 */ /* 0x000fe20000000058 */
[----:B------:R-:W-:Y:S01]  /*3500*/  IMAD.X R165, R169, 0x1, R157, P4 ;  /* 0x00000001a9a57824 */ /* 0x000fe200020e069d */
[----:B------:R-:W-:-:S03]  /*3510*/  LEA R88, P4, R164, R10, 0x2 ;  /* 0x0000000aa4587211 */ /* 0x000fc600078810ff */
[----:B------:R-:W-:Y:S02]  /*3520*/  F2FP.TF32.F32.PACK_B R173, R173 ;  /* 0x000000adffad723e */ /* 0x000fe400024050ff */
[----:B------:R-:W-:-:S03]  /*3530*/  LEA.HI.X R89, R164, R11, R165, 0x2, P4 ;  /* 0x0000000ba4597211 */ /* 0x000fc600020f14a5 */
[----:B------:R0:W-:Y:S04]  /*3540*/  @P1 STG.E desc[UR36][R158.64+0x4], R173 ;  /* 0x000004ad9e001986 */ /* 0x0001e8000c101924 */
[----:B------:R2:W3:Y:S01]  /*3550*/  @P2 LDG.E.LTC128B R172, desc[UR36][R88.64] ;  /* 0x0000002458ac2981 */ /* 0x0004e2000c1e1920 */
[----:B------:R-:W-:Y:S01]  /*3560*/  IMAD.SHL.U32 R165, R4, 0x20, RZ ;  /* 0x0000002004a57824 */ /* 0x000fe200078e00ff */
[----:B------:R-:W-:Y:S01]  /*3570*/  IADD3 R170, P1, R6, R170, RZ ;  /* 0x000000aa06aa7210 */ /* 0x000fe20007f3e0ff */
[----:B------:R-:W-:Y:S03]  /*3580*/  BSSY B1, `(.L_x_32) ;  /* 0x0000011000017945 */ /* 0x000fe60003800000 */
[----:B------:R-:W-:Y:S01]  /*3590*/  IADD3 R168, P4, R165, R158, RZ ;  /* 0x0000009ea5a87210 */ /* 0x000fe20007f9e0ff */
[----:B------:R-:W-:Y:S01]  /*35a0*/  IMAD.X R171, R7, 0x1, R169, P1 ;  /* 0x0000000107ab7824 */ /* 0x000fe200008e06a9 */
[----:B------:R-:W-:Y:S01]  /*35b0*/  ISETP.GT.AND P1, PT, R0, 0x1, P0 ;  /* 0x000000010000780c */ /* 0x000fe20000724270 */
[----:B------:R-:W-:-:S03]  /*35c0*/  IMAD.WIDE.U32 R170, R23, R12, R170 ;  /* 0x0000000c17aa7225 */ /* 0x000fc600078e00aa */
[----:B--2---:R-:W-:Y:S02]  /*35d0*/  LEA R88, P5, R170, R10, 0x2 ;  /* 0x0000000aaa587211 */ /* 0x004fe400078a10ff */
[----:B---3--:R-:W-:-:S05]  /*35e0*/  LOP3.LUT R164, R172, 0xffffe000, RZ, 0xc0, !PT ;  /* 0xffffe000aca47812 */ /* 0x008fca00078ec0ff */
[----:B------:R-:W-:-:S04]  /*35f0*/  FMUL R167, R164, R155 ;  /* 0x0000009ba4a77220 */ /* 0x000fc80000400000 */
[----:B------:R-:W-:Y:S01]  /*3600*/  FFMA R175, R90, R154, R167 ;  /* 0x0000009a5aaf7223 */ /* 0x000fe200000000a7 */
[----:B------:R-:W-:Y:S01]  /*3610*/  SHF.L.U64.HI R167, R4, 0x5, R5 ;  /* 0x0000000504a77819 */ /* 0x000fe20000010205 */
[----:B------:R-:W-:-:S03]  /*3620*/  IMAD.IADD R90, R13, 0x1, R171 ;  /* 0x000000010d5a7824 */ /* 0x000fc600078e02ab */
[----:B------:R-:W-:Y:S01]  /*3630*/  F2FP.TF32.F32.PACK_B R175, R175 ;  /* 0x000000afffaf723e */ /* 0x000fe200024050ff */
[----:B------:R-:W-:Y:S01]  /*3640*/  IMAD.X R169, R167, 0x1, R159, P4 ;  /* 0x00000001a7a97824 */ /* 0x000fe200020e069f */
[----:B------:R-:W-:-:S04]  /*3650*/  LEA.HI.X R89, R170, R11, R90, 0x2, P5 ;  /* 0x0000000baa597211 */ /* 0x000fc800028f145a */
[----:B------:R0:W-:Y:S01]  /*3660*/  @P2 STG.E desc[UR36][R168.64], R175 ;  /* 0x000000afa8002986 */ /* 0x0001e2000c101924 */
[----:B------:R-:W-:Y:S05]  /*3670*/  @!P1 BRA `(.L_x_33) ;  /* 0x0000000000049947 */ /* 0x000fea0003800000 */
[----:B------:R2:W5:Y:S02]  /*3680*/  LDG.E.LTC128B R172, desc[UR36][R88.64+0x4] ;  /* 0x0000042458ac7981 */ /* 0x000564000c1e1920 */
.L_x_33:
[----:B------:R-:W-:Y:S05]  /*3690*/  BSYNC B1 ;  /* 0x0000000000017941 */ /* 0x000fea0003800000 */
.L_x_32:
[----:B-----5:R-:W-:Y:S01]  /*36a0*/  LOP3.LUT R90, R172, 0xffffe000, RZ, 0xc0, !PT ;  /* 0xffffe000ac5a7812 */ /* 0x020fe200078ec0ff */
[----:B------:R-:W-:Y:S01]  /*36b0*/  BSSY B1, `(.L_x_34) ;  /* 0x000000a000017945 */ /* 0x000fe20003800000 */
[----:B------:R-:W-:-:S03]  /*36c0*/  ISETP.GT.AND P2, PT, R0, 0x8, P3 ;  /* 0x000000080000780c */ /* 0x000fc60001f44270 */
[----:B------:R-:W-:-:S04]  /*36d0*/  FMUL R90, R90, R155 ;  /* 0x0000009b5a5a7220 */ /* 0x000fc80000400000 */
[----:B------:R-:W-:Y:S01]  /*36e0*/  FFMA R171, R91, R154, R90 ;  /* 0x0000009a5bab7223 */ /* 0x000fe2000000005a */
[----:B------:R-:W-:Y:S02]  /*36f0*/  @P1 IMAD.MOV.U32 R90, RZ, RZ, R168 ;  /* 0x000000ffff5a1224 */ /* 0x000fe400078e00a8 */
[----:B------:R-:W-:Y:S02]  /*3700*/  @P1 IMAD.MOV.U32 R91, RZ, RZ, R169 ;  /* 0x000000ffff5b1224 */ /* 0x000fe400078e00a9 */
[----:B------:R-:W-:-:S05]  /*3710*/  F2FP.TF32.F32.PACK_B R171, R171 ;  /* 0x000000abffab723e */ /* 0x000fca00024050ff */
[----:B------:R3:W-:Y:S01]  /*3720*/  @P1 STG.E desc[UR36][R90.64+0x4], R171 ;  /* 0x000004ab5a001986 */ /* 0x0007e2000c101924 */
[----:B------:R-:W-:Y:S05]  /*3730*/  @!P2 BRA `(.L_x_35) ;  /* 0x000000000004a947 */ /* 0x000fea0003800000 */
[----:B------:R4:W5:Y:S02]  /*3740*/  LDG.E.LTC128B R172, desc[UR36][R162.64+0x20] ;  /* 0x00002024a2ac7981 */ /* 0x000964000c1e1920 */
.L_x_35:
[----:B------:R-:W-:Y:S05]  /*3750*/  BSYNC B1 ;  /* 0x0000000000017941 */ /* 0x000fea0003800000 */
.L_x_34:
[----:B---3-5:R-:W-:Y:S01]  /*3760*/  LOP3.LUT R90, R172, 0xffffe000, RZ, 0xc0, !PT ;  /* 0xffffe000ac5a7812 */ /* 0x028fe200078ec0ff */
[----:B------:R-:W-:Y:S01]  /*3770*/  BSSY B1, `(.L_x_36) ;  /* 0x000000a000017945 */ /* 0x000fe20003800000 */
[----:B------:R-:W-:-:S03]  /*3780*/  ISETP.GT.AND P1, PT, R0, 0x9, P3 ;  /* 0x000000090000780c */ /* 0x000fc60001f24270 */
[----:B------:R-:W-:Y:S01]  /*3790*/  FMUL R91, R90, R155 ;  /* 0x0000009b5a5b7220 */ /* 0x000fe20000400000 */
[----:B------:R-:W-:-:S03]  /*37a0*/  @P2 IMAD.MOV.U32 R90, RZ, RZ, R158 ;  /* 0x000000ffff5a2224 */ /* 0x000fc600078e009e */
[----:B------:R-:W-:Y:S01]  /*37b0*/  FFMA R171, R92, R154, R91 ;  /* 0x0000009a5cab7223 */ /* 0x000fe2000000005b */
[----:B------:R-:W-:-:S04]  /*37c0*/  @P2 IMAD.MOV.U32 R91, RZ, RZ, R159 ;  /* 0x000000ffff5b2224 */ /* 0x000fc800078e009f */
[----:B------:R-:W-:-:S05]  /*37d0*/  F2FP.TF32.F32.PACK_B R171, R171 ;  /* 0x000000abffab723e */ /* 0x000fca00024050ff */
[----:B------:R3:W-:Y:S01]  /*37e0*/  @P2 STG.E desc[UR36][R90.64+0x20], R171 ;  /* 0x000020ab5a002986 */ /* 0x0007e2000c101924 */
[----:B------:R-:W-:Y:S05]  /*37f0*/  @!P1 BRA `(.L_x_37) ;  /* 0x0000000000049947 */ /* 0x000fea0003800000 */
[----:B------:R0:W5:Y:S02]  /*3800*/  LDG.E.LTC128B R172, desc[UR36][R162.64+0x24] ;  /* 0x00002424a2ac7981 */ /* 0x000164000c1e1920 */
.L_x_37:
[----:B------:R-:W-:Y:S05]  /*3810*/  BSYNC B1 ;  /* 0x0000000000017941 */ /* 0x000fea0003800000 */
.L_x_36:
[----:B---3-5:R-:W-:Y:S01]  /*3820*/  LOP3.LUT R90, R172, 0xffffe000, RZ, 0xc0, !PT ;  /* 0xffffe000ac5a7812 */ /* 0x028fe200078ec0ff */
[----:B------:R-:W-:Y:S01]  /*3830*/  @P1 IMAD.MOV.U32 R91, RZ, RZ, R159 ;  /* 0x000000ffff5b1224 */ /* 0x000fe200078e009f */
[----:B------:R-:W-:Y:S01]  /*3840*/  ISETP.GT.AND P2, PT, R0, 0x8, P0 ;  /* 0x000000080000780c */ /* 0x000fe20000744270 */
[----:B------:R-:W-:Y:S02]  /*3850*/  BSSY B1, `(.L_x_38) ;  /* 0x0000008000017945 */ /* 0x000fe40003800000 */
[----:B------:R-:W-:-:S04]  /*3860*/  FMUL R90, R90, R155 ;  /* 0x0000009b5a5a7220 */ /* 0x000fc80000400000 */
[----:B------:R-:W-:Y:S01]  /*3870*/  FFMA R93, R93, R154, R90 ;  /* 0x0000009a5d5d7223 */ /* 0x000fe2000000005a */
[----:B------:R-:W-:-:S04]  /*3880*/  @P1 IMAD.MOV.U32 R90, RZ, RZ, R158 ;  /* 0x000000ffff5a1224 */ /* 0x000fc800078e009e */
[----:B------:R-:W-:-:S05]  /*3890*/  F2FP.TF32.F32.PACK_B R93, R93 ;  /* 0x0000005dff5d723e */ /* 0x000fca00024050ff */
[----:B------:R3:W-:Y:S01]  /*38a0*/  @P1 STG.E desc[UR36][R90.64+0x24], R93 ;  /* 0x0000245d5a001986 */ /* 0x0007e2000c101924 */
[----:B------:R-:W-:Y:S05]  /*38b0*/  @!P2 BRA `(.L_x_39) ;  /* 0x000000000004a947 */ /* 0x000fea0003800000 */
[----:B------:R0:W5:Y:S02]  /*38c0*/  LDG.E.LTC128B R172, desc[UR36][R88.64+0x20] ;  /* 0x0000202458ac7981 */ /* 0x000164000c1e1920 */
.L_x_39:
[----:B------:R-:W-:Y:S05]  /*38d0*/  BSYNC B1 ;  /* 0x0000000000017941 */ /* 0x000fea0003800000 */
.L_x_38:
        /* <DEDUP_REMOVED lines=11> */
.L_x_41:
[----:B------:R-:W-:Y:S05]  /*3990*/  BSYNC B1 ;  /* 0x0000000000017941 */ /* 0x000fea0003800000 */
.L_x_40:
        /* <DEDUP_REMOVED lines=11> */
.L_x_43:
[----:B------:R-:W-:Y:S05]  /*3a50*/  BSYNC B1 ;  /* 0x0000000000017941 */ /* 0x000fea0003800000 */
.L_x_42:
        /* <DEDUP_REMOVED lines=11> */
.L_x_45:
[----:B------:R-:W-:Y:S05]  /*3b10*/  BSYNC B1 ;  /* 0x0000000000017941 */ /* 0x000fea0003800000 */
.L_x_44:
        /* <DEDUP_REMOVED lines=11> */
.L_x_47:
[----:B------:R-:W-:Y:S05]  /*3bd0*/  BSYNC B1 ;  /* 0x0000000000017941 */ /* 0x000fea0003800000 */
.L_x_46:
        /* <DEDUP_REMOVED lines=11> */
.L_x_49:
[----:B------:R-:W-:Y:S05]  /*3c90*/  BSYNC B1 ;  /* 0x0000000000017941 */ /* 0x000fea0003800000 */
.L_x_48:
        /* <DEDUP_REMOVED lines=11> */
.L_x_51:
[----:B------:R-:W-:Y:S05]  /*3d50*/  BSYNC B1 ;  /* 0x0000000000017941 */ /* 0x000fea0003800000 */
.L_x_50:
        /* <DEDUP_REMOVED lines=11> */
.L_x_53:
[----:B------:R-:W-:Y:S05]  /*3e10*/  BSYNC B1 ;  /* 0x0000000000017941 */ /* 0x000fea0003800000 */
.L_x_52:
        /* <DEDUP_REMOVED lines=11> */
.L_x_55:
[----:B------:R-:W-:Y:S05]  /*3ed0*/  BSYNC B1 ;  /* 0x0000000000017941 */ /* 0x000fea0003800000 */
.L_x_54:
        /* <DEDUP_REMOVED lines=11> */
.L_x_57:
[----:B------:R-:W-:Y:S05]  /*3f90*/  BSYNC B1 ;  /* 0x0000000000017941 */ /* 0x000fea0003800000 */
.L_x_56:
        /* <DEDUP_REMOVED lines=11> */
.L_x_59:
[----:B------:R-:W-:Y:S05]  /*4050*/  BSYNC B1 ;  /* 0x0000000000017941 */ /* 0x000fea0003800000 */
.L_x_58:
        /* <DEDUP_REMOVED lines=11> */
.L_x_61:
[----:B------:R-:W-:Y:S05]  /*4110*/  BSYNC B1 ;  /* 0x0000000000017941 */ /* 0x000fea0003800000 */
.L_x_60:
        /* <DEDUP_REMOVED lines=11> */
.L_x_63:
[----:B------:R-:W-:Y:S05]  /*41d0*/  BSYNC B1 ;  /* 0x0000000000017941 */ /* 0x000fea0003800000 */
.L_x_62:
        /* <DEDUP_REMOVED lines=11> */
.L_x_65:
[----:B------:R-:W-:Y:S05]  /*4290*/  BSYNC B1 ;  /* 0x0000000000017941 */ /* 0x000fea0003800000 */
.L_x_64:
        /* <DEDUP_REMOVED lines=11> */
.L_x_67:
[----:B------:R-:W-:Y:S05]  /*4350*/  BSYNC B1 ;  /* 0x0000000000017941 */ /* 0x000fea0003800000 */
.L_x_66:
        /* <DEDUP_REMOVED lines=11> */
.L_x_69:
[----:B------:R-:W-:Y:S05]  /*4410*/  BSYNC B1 ;  /* 0x0000000000017941 */ /* 0x000fea0003800000 */
.L_x_68:
        /* <DEDUP_REMOVED lines=11> */
.L_x_71:
[----:B------:R-:W-:Y:S05]  /*44d0*/  BSYNC B1 ;  /* 0x0000000000017941 */ /* 0x000fea0003800000 */
.L_x_70:
        /* <DEDUP_REMOVED lines=11> */
.L_x_73:
[----:B------:R-:W-:Y:S05]  /*4590*/  BSYNC B1 ;  /* 0x0000000000017941 */ /* 0x000fea0003800000 */
.L_x_72:
        /* <DEDUP_REMOVED lines=11> */
.L_x_75:
[----:B------:R-:W-:Y:S05]  /*4650*/  BSYNC B1 ;  /* 0x0000000000017941 */ /* 0x000fea0003800000 */
.L_x_74:
        /* <DEDUP_REMOVED lines=11> */
.L_x_77:
[----:B------:R-:W-:Y:S05]  /*4710*/  BSYNC B1 ;  /* 0x0000000000017941 */ /* 0x000fea0003800000 */
.L_x_76:
        /* <DEDUP_REMOVED lines=11> */
.L_x_79:
[----:B------:R-:W-:Y:S05]  /*47d0*/  BSYNC B1 ;  /* 0x0000000000017941 */ /* 0x000fea0003800000 */
.L_x_78:
        /* <DEDUP_REMOVED lines=11> */
.L_x_81:
[----:B------:R-:W-:Y:S05]  /*4890*/  BSYNC B1 ;  /* 0x0000000000017941 */ /* 0x000fea0003800000 */
.L_x_80:
        /* <DEDUP_REMOVED lines=11> */
.L_x_83:
[----:B------:R-:W-:Y:S05]  /*4950*/  BSYNC B1 ;  /* 0x0000000000017941 */ /* 0x000fea0003800000 */
.L_x_82:
        /* <DEDUP_REMOVED lines=11> */
.L_x_85:
[----:B------:R-:W-:Y:S05]  /*4a10*/  BSYNC B1 ;  /* 0x0000000000017941 */ /* 0x000fea0003800000 */
.L_x_84:
        /* <DEDUP_REMOVED lines=11> */
.L_x_87:
[----:B------:R-:W-:Y:S05]  /*4ad0*/  BSYNC B1 ;  /* 0x0000000000017941 */ /* 0x000fea0003800000 */
.L_x_86:
        /* <DEDUP_REMOVED lines=11> */
.L_x_89:
[----:B------:R-:W-:Y:S05]  /*4b90*/  BSYNC B1 ;  /* 0x0000000000017941 */ /* 0x000fea0003800000 */
.L_x_88:
        /* <DEDUP_REMOVED lines=11> */
.L_x_91:
[----:B------:R-:W-:Y:S05]  /*4c50*/  BSYNC B1 ;  /* 0x0000000000017941 */ /* 0x000fea0003800000 */
.L_x_90:
        /* <DEDUP_REMOVED lines=11> */
.L_x_93:
[----:B------:R-:W-:Y:S05]  /*4d10*/  BSYNC B1 ;  /* 0x0000000000017941 */ /* 0x000fea0003800000 */
.L_x_92:
        /* <DEDUP_REMOVED lines=11> */
.L_x_95:
[----:B------:R-:W-:Y:S05]  /*4dd0*/  BSYNC B1 ;  /* 0x0000000000017941 */ /* 0x000fea0003800000 */
.L_x_94:
        /* <DEDUP_REMOVED lines=11> */
.L_x_97:
[----:B------:R-:W-:Y:S05]  /*4e90*/  BSYNC B1 ;  /* 0x0000000000017941 */ /* 0x000fea0003800000 */
.L_x_96:
        /* <DEDUP_REMOVED lines=11> */
.L_x_99:
[----:B------:R-:W-:Y:S05]  /*4f50*/  BSYNC B1 ;  /* 0x0000000000017941 */ /* 0x000fea0003800000 */
.L_x_98:
        /* <DEDUP_REMOVED lines=11> */
.L_x_101:
[----:B------:R-:W-:Y:S05]  /*5010*/  BSYNC B1 ;  /* 0x0000000000017941 */ /* 0x000fea0003800000 */
.L_x_100:
        /* <DEDUP_REMOVED lines=11> */
.L_x_103:
[----:B------:R-:W-:Y:S05]  /*50d0*/  BSYNC B1 ;  /* 0x0000000000017941 */ /* 0x000fea0003800000 */
.L_x_102:
        /* <DEDUP_REMOVED lines=11> */
.L_x_105:
[----:B------:R-:W-:Y:S05]  /*5190*/  BSYNC B1 ;  /* 0x0000000000017941 */ /* 0x000fea0003800000 */
.L_x_104:
        /* <DEDUP_REMOVED lines=11> */
.L_x_107:
[----:B------:R-:W-:Y:S05]  /*5250*/  BSYNC B1 ;  /* 0x0000000000017941 */ /* 0x000fea0003800000 */
.L_x_106:
        /* <DEDUP_REMOVED lines=11> */
.L_x_109:
[----:B------:R-:W-:Y:S05]  /*5310*/  BSYNC B1 ;  /* 0x0000000000017941 */ /* 0x000fea0003800000 */
.L_x_108:
        /* <DEDUP_REMOVED lines=11> */
.L_x_111:
[----:B------:R-:W-:Y:S05]  /*53d0*/  BSYNC B1 ;  /* 0x0000000000017941 */ /* 0x000fea0003800000 */
.L_x_110:
        /* <DEDUP_REMOVED lines=11> */
.L_x_113:
[----:B------:R-:W-:Y:S05]  /*5490*/  BSYNC B1 ;  /* 0x0000000000017941 */ /* 0x000fea0003800000 */
.L_x_112:
        /* <DEDUP_REMOVED lines=11> */
.L_x_115:
[----:B------:R-:W-:Y:S05]  /*5550*/  BSYNC B1 ;  /* 0x0000000000017941 */ /* 0x000fea0003800000 */
.L_x_114:
        /* <DEDUP_REMOVED lines=11> */
.L_x_117:
[----:B------:R-:W-:Y:S05]  /*5610*/  BSYNC B1 ;  /* 0x0000000000017941 */ /* 0x000fea0003800000 */
.L_x_116:
        /* <DEDUP_REMOVED lines=11> */
.L_x_119:
[----:B------:R-:W-:Y:S05]  /*56d0*/  BSYNC B1 ;  /* 0x0000000000017941 */ /* 0x000fea0003800000 */
.L_x_118:
        /* <DEDUP_REMOVED lines=11> */
.L_x_121:
[----:B------:R-:W-:Y:S05]  /*5790*/  BSYNC B1 ;  /* 0x0000000000017941 */ /* 0x000fea0003800000 */
.L_x_120:
        /* <DEDUP_REMOVED lines=11> */
.L_x_123:
[----:B------:R-:W-:Y:S05]  /*5850*/  BSYNC B1 ;  /* 0x0000000000017941 */ /* 0x000fea0003800000 */
.L_x_122:
        /* <DEDUP_REMOVED lines=11> */
.L_x_125:
[----:B------:R-:W-:Y:S05]  /*5910*/  BSYNC B1 ;  /* 0x0000000000017941 */ /* 0x000fea0003800000 */
.L_x_124:
        /* <DEDUP_REMOVED lines=11> */
.L_x_127:
[----:B------:R-:W-:Y:S05]  /*59d0*/  BSYNC B1 ;  /* 0x0000000000017941 */ /* 0x000fea0003800000 */
.L_x_126:
        /* <DEDUP_REMOVED lines=11> */
.L_x_129:
[----:B------:R-:W-:Y:S05]  /*5a90*/  BSYNC B1 ;  /* 0x0000000000017941 */ /* 0x000fea0003800000 */
.L_x_128:
        /* <DEDUP_REMOVED lines=11> */
.L_x_131:
[----:B------:R-:W-:Y:S05]  /*5b50*/  BSYNC B1 ;  /* 0x0000000000017941 */ /* 0x000fea0003800000 */
.L_x_130:
        /* <DEDUP_REMOVED lines=11> */
.L_x_133:
[----:B------:R-:W-:Y:S05]  /*5c10*/  BSYNC B1 ;  /* 0x0000000000017941 */ /* 0x000fea0003800000 */
.L_x_132:
        /* <DEDUP_REMOVED lines=11> */
.L_x_135:
[----:B------:R-:W-:Y:S05]  /*5cd0*/  BSYNC B1 ;  /* 0x0000000000017941 */ /* 0x000fea0003800000 */
.L_x_134:
        /* <DEDUP_REMOVED lines=11> */
.L_x_137:
[----:B------:R-:W-:Y:S05]  /*5d90*/  BSYNC B1 ;  /* 0x0000000000017941 */ /* 0x000fea0003800000 */
.L_x_136:
        /* <DEDUP_REMOVED lines=11> */
.L_x_139:
[----:B------:R-:W-:Y:S05]  /*5e50*/  BSYNC B1 ;  /* 0x0000000000017941 */ /* 0x000fea0003800000 */
.L_x_138:
        /* <DEDUP_REMOVED lines=11> */
.L_x_141:
[----:B------:R-:W-:Y:S05]  /*5f10*/  BSYNC B1 ;  /* 0x0000000000017941 */ /* 0x000fea0003800000 */
.L_x_140:
        /* <DEDUP_REMOVED lines=11> */
.L_x_143:
[----:B------:R-:W-:Y:S05]  /*5fd0*/  BSYNC B1 ;  /* 0x0000000000017941 */ /* 0x000fea0003800000 */
.L_x_142:
        /* <DEDUP_REMOVED lines=11> */
.L_x_145:
[----:B------:R-:W-:Y:S05]  /*6090*/  BSYNC B1 ;  /* 0x0000000000017941 */ /* 0x000fea0003800000 */
.L_x_144:
        /* <DEDUP_REMOVED lines=11> */
.L_x_147:
[----:B------:R-:W-:Y:S05]  /*6150*/  BSYNC B1 ;  /* 0x0000000000017941 */ /* 0x000fea0003800000 */
.L_x_146:
        /* <DEDUP_REMOVED lines=11> */
.L_x_149:
[----:B------:R-:W-:Y:S05]  /*6210*/  BSYNC B1 ;  /* 0x0000000000017941 */ /* 0x000fea0003800000 */
.L_x_148:
        /* <DEDUP_REMOVED lines=11> */
.L_x_151:
[----:B------:R-:W-:Y:S05]  /*62d0*/  BSYNC B1 ;  /* 0x0000000000017941 */ /* 0x000fea0003800000 */
.L_x_150:
[----:B-----5:R-:W-:Y:S01]  /*62e0*/  LOP3.LUT R8, R172, 0xffffe000, RZ, 0xc0, !PT ;  /* 0xffffe000ac087812 */ /* 0x020fe200078ec0ff */
[----:B------:R-:W-:Y:S01]  /*62f0*/  BSSY B1, `(.L_x_152) ;  /* 0x000000d000017945 */ /* 0x000fe20003800000 */
[----:B------:R-:W-:-:S03]  /*6300*/  IADD3 R153, P1, R153, 0x80, RZ ;  /* 0x0000008099997810 */ /* 0x000fc60007f3e0ff */
[----:B---3--:R-:W-:Y:S01]  /*6310*/  FMUL R91, R8, R155 ;  /* 0x0000009b085b7220 */ /* 0x008fe20000400000 */
[----:B------:R-:W-:Y:S02]  /*6320*/  @P2 IMAD.MOV.U32 R8, RZ, RZ, R168 ;  /* 0x000000ffff082224 */ /* 0x000fe400078e00a8 */
[----:B------:R-:W-:Y:S02]  /*6330*/  IMAD.X R9, RZ, RZ, R9, P1 ;  /* 0x000000ffff097224 */ /* 0x000fe400008e0609 */
[----:B------:R-:W-:Y:S01]  /*6340*/  FFMA R91, R150, R154, R91 ;  /* 0x0000009a965b7223 */ /* 0x000fe2000000005b */
[----:B------:R-:W-:Y:S01]  /*6350*/  ISETP.GT.AND P1, PT, R0, 0x79, P0 ;  /* 0x000000790000780c */ /* 0x000fe20000724270 */
[----:B------:R-:W-:-:S03]  /*6360*/  IMAD R90, R9, R14, RZ ;  /* 0x0000000e095a7224 */ /* 0x000fc600078e02ff */
[----:B------:R-:W-:Y:S01]  /*6370*/  F2FP.TF32.F32.PACK_B R91, R91 ;  /* 0x0000005bff5b723e */ /* 0x000fe200024050ff */
[----:B------:R-:W-:-:S05]  /*6380*/  @P2 IMAD.MOV.U32 R9, RZ, RZ, R169 ;  /* 0x000000ffff092224 */ /* 0x000fca00078e00a9 */
[----:B------:R3:W-:Y:S03]  /*6390*/  @P2 STG.E desc[UR36][R8.64+0x1e0], R91 ;  /* 0x0001e05b08002986 */ /* 0x0007e6000c101924 */
[----:B------:R-:W-:Y:S05]  /*63a0*/  @!P1 BRA `(.L_x_153) ;  /* 0x0000000000049947 */ /* 0x000fea0003800000 */
[----:B------:R0:W5:Y:S02]  /*63b0*/  LDG.E.LTC128B R172, desc[UR36][R88.64+0x1e4] ;  /* 0x0001e42458ac7981 */ /* 0x000164000c1e1920 */
.L_x_153:
[----:B------:R-:W-:Y:S05]  /*63c0*/  BSYNC B1 ;  /* 0x0000000000017941 */ /* 0x000fea0003800000 */
.L_x_152:
[----:B0-2--5:R-:W-:Y:S01]  /*63d0*/  LOP3.LUT R88, R172, 0xffffe000, RZ, 0xc0, !PT ;  /* 0xffffe000ac587812 */ /* 0x025fe200078ec0ff */
[----:B------:R-:W-:Y:S01]  /*63e0*/  IMAD R97, R153, R15, R90 ;  /* 0x0000000f99617224 */ /* 0x000fe200078e025a */
[----:B------:R-:W-:Y:S01]  /*63f0*/  ISETP.GT.AND P0, PT, R3, 0x80, PT ;  /* 0x000000800300780c */ /* 0x000fe20003f04270 */
[----:B---3--:R-:W-:-:S04]  /*6400*/  IMAD.WIDE.U32 R8, R153, R14, R156 ;  /* 0x0000000e99087225 */ /* 0x008fc800078e009c */
[----:B------:R-:W-:Y:S01]  /*6410*/  FMUL R88, R88, R155 ;  /* 0x0000009b58587220 */ /* 0x000fe20000400000 */
[----:B------:R-:W-:Y:S01]  /*6420*/  ISETP.GT.AND P3, PT, R0, RZ, P0 ;  /* 0x000000ff0000720c */ /* 0x000fe20000764270 */
[----:B------:R-:W-:Y:S02]  /*6430*/  IMAD.IADD R9, R9, 0x1, R97 ;  /* 0x0000000109097824 */ /* 0x000fe400078e0261 */
[----:B------:R-:W-:Y:S01]  /*6440*/  FFMA R151, R151, R154, R88 ;  /* 0x0000009a97977223 */ /* 0x000fe20000000058 */
[----:B------:R-:W-:-:S04]  /*6450*/  LEA R88, P2, R8, R10, 0x2 ;  /* 0x0000000a08587211 */ /* 0x000fc800078410ff */
[----:B------:R-:W-:Y:S02]  /*6460*/  F2FP.TF32.F32.PACK_B R151, R151 ;  /* 0x00000097ff97723e */ /* 0x000fe400024050ff */
[----:B------:R-:W-:-:S03]  /*6470*/  LEA.HI.X R89, R8, R11, R9, 0x2, P2 ;  /* 0x0000000b08597211 */ /* 0x000fc600010f1409 */
[----:B------:R0:W-:Y:S04]  /*6480*/  @P1 STG.E desc[UR36][R168.64+0x1e4], R151 ;  /* 0x0001e497a8001986 */ /* 0x0001e8000c101924 */
[----:B------:R-:W2:Y:S01]  /*6490*/  @P3 LDG.E.LTC128B R172, desc[UR36][R88.64] ;  /* 0x0000002458ac3981 */ /* 0x000ea2000c1e1920 */
[----:B------:R-:W-:Y:S01]  /*64a0*/  IMAD.WIDE.U32 R8, R153, R14, R6 ;  /* 0x0000000e99087225 */ /* 0x000fe200078e0006 */
[----:B------:R-:W-:Y:S01]  /*64b0*/  SHF.L.U64.HI R95, R4, 0x9, R5 ;  /* 0x00000009045f7819 */ /* 0x000fe20000010205 */
[----:B------:R-:W-:Y:S01]  /*64c0*/  BSSY B1, `(.L_x_154) ;  /* 0x0000011000017945 */ /* 0x000fe20003800000 */
[----:B------:R-:W-:Y:S01]  /*64d0*/  ISETP.GT.AND P2, PT, R0, 0x1, P0 ;  /* 0x000000010000780c */ /* 0x000fe20000744270 */
[----:B------:R-:W-:Y:S02]  /*64e0*/  IMAD.IADD R9, R97, 0x1, R9 ;  /* 0x0000000161097824 */ /* 0x000fe400078e0209 */
[----:B------:R-:W-:Y:S01]  /*64f0*/  IMAD.SHL.U32 R93, R4, 0x200, RZ ;  /* 0x00000200045d7824 */ /* 0x000fe200078e00ff */
[----:B--2---:R-:W-:-:S05]  /*6500*/  LOP3.LUT R90, R172, 0xffffe000, RZ, 0xc0, !PT ;  /* 0xffffe000ac5a7812 */ /* 0x004fca00078ec0ff */
[----:B------:R-:W-:Y:S01]  /*6510*/  FMUL R15, R90, R155 ;  /* 0x0000009b5a0f7220 */ /* 0x000fe20000400000 */
[----:B------:R-:W-:Y:S01]  /*6520*/  IMAD.WIDE.U32 R90, R23, R12, R8 ;  /* 0x0000000c175a7225 */ /* 0x000fe200078e0008 */
[----:B------:R-:W-:-:S03]  /*6530*/  IADD3 R8, P1, R93, R158, RZ ;  /* 0x0000009e5d087210 */ /* 0x000fc60007f3e0ff */
[----:B------:R-:W-:Y:S01]  /*6540*/  FFMA R15, R24, R154, R15 ;  /* 0x0000009a180f7223 */ /* 0x000fe2000000000f */
[----:B------:R-:W-:Y:S01]  /*6550*/  IMAD.IADD R5, R13, 0x1, R91 ;  /* 0x000000010d057824 */ /* 0x000fe200078e025b */
[C---:B------:R-:W-:Y:S01]  /*6560*/  LEA R4, P4, R90.reuse, R10, 0x2 ;  /* 0x0000000a5a047211 */ /* 0x040fe200078810ff */
[----:B------:R-:W-:Y:S02]  /*6570*/  IMAD.X R9, R95, 0x1, R159, P1 ;  /* 0x000000015f097824 */ /* 0x000fe400008e069f */
[----:B------:R-:W-:Y:S02]  /*6580*/  F2FP.TF32.F32.PACK_B R15, R15 ;  /* 0x0000000fff0f723e */ /* 0x000fe400024050ff */
[----:B------:R-:W-:-:S03]  /*6590*/  LEA.HI.X R5, R90, R11, R5, 0x2, P4 ;  /* 0x0000000b5a057211 */ /* 0x000fc600020f1405 */
[----:B------:R0:W-:Y:S01]  /*65a0*/  @P3 STG.E desc[UR36][R8.64], R15 ;  /* 0x0000000f08003986 */ /* 0x0001e2000c101924 */
[----:B------:R-:W-:Y:S05]  /*65b0*/  @!P2 BRA `(.L_x_155) ;  /* 0x000000000004a947 */ /* 0x000fea0003800000 */
[----:B------:R2:W5:Y:S02]  /*65c0*/  LDG.E.LTC128B R172, desc[UR36][R4.64+0x4] ;  /* 0x0000042404ac7981 */ /* 0x000564000c1e1920 */
.L_x_155:
[----:B------:R-:W-:Y:S05]  /*65d0*/  BSYNC B1 ;  /* 0x0000000000017941 */ /* 0x000fea0003800000 */
.L_x_154:
[----:B-----5:R-:W-:Y:S01]  /*65e0*/  LOP3.LUT R24, R172, 0xffffe000, RZ, 0xc0, !PT ;  /* 0xffffe000ac187812 */ /* 0x020fe200078ec0ff */
[----:B0-----:R-:W-:Y:S01]  /*65f0*/  IMAD.WIDE.U32 R14, R153, R14, R160 ;  /* 0x0000000e990e7225 */ /* 0x001fe200078e00a0 */
[----:B------:R-:W-:Y:S01]  /*6600*/  ISETP.GT.AND P1, PT, R3, 0x88, PT ;  /* 0x000000880300780c */ /* 0x000fe20003f24270 */
[----:B------:R-:W-:Y:S02]  /*6610*/  BSSY B1, `(.L_x_156) ;  /* 0x000000f000017945 */ /* 0x000fe40003800000 */
[----:B------:R-:W-:Y:S01]  /*6620*/  FMUL R24, R24, R155 ;  /* 0x0000009b18187220 */ /* 0x000fe20000400000 */
[----:B------:R-:W-:Y:S01]  /*6630*/  ISETP.GT.AND P3, PT, R0, RZ, P1 ;  /* 0x000000ff0000720c */ /* 0x000fe20000f64270 */
[----:B------:R-:W-:Y:S01]  /*6640*/  IMAD.IADD R97, R97, 0x1, R15 ;  /* 0x0000000161617824 */ /* 0x000fe200078e020f */
[----:B------:R-:W-:Y:S01]  /*6650*/  IADD3 R20, P5, R20, R14, RZ ;  /* 0x0000000e14147210 */ /* 0x000fe20007fbe0ff */
[----:B------:R-:W-:Y:S01]  /*6660*/  FFMA R25, R25, R154, R24 ;  /* 0x0000009a19197223 */ /* 0x000fe20000000018 */
[----:B------:R-:W-:-:S03]  /*6670*/  IADD3 R14, P4, R6, R14, RZ ;  /* 0x0000000e060e7210 */ /* 0x000fc60007f9e0ff */
[----:B------:R-:W-:Y:S01]  /*6680*/  IMAD.X R156, R97, 0x1, R157, P5 ;  /* 0x00000001619c7824 */ /* 0x000fe200028e069d */
[----:B------:R-:W-:Y:S01]  /*6690*/  F2FP.TF32.F32.PACK_B R25, R25 ;  /* 0x00000019ff19723e */ /* 0x000fe200024050ff */
[----:B------:R-:W-:Y:S01]  /*66a0*/  IMAD.X R15, R7, 0x1, R97, P4 ;  /* 0x00000001070f7824 */ /* 0x000fe200020e0661 */
[----:B------:R-:W-:-:S03]  /*66b0*/  LEA R6, P5, R20, R10, 0x2 ;  /* 0x0000000a14067211 */ /* 0x000fc600078a10ff */
[----:B------:R0:W-:Y:S01]  /*66c0*/  @P2 STG.E desc[UR36][R8.64+0x4], R25 ;  /* 0x0000041908002986 */ /* 0x0001e2000c101924 */
[----:B------:R-:W-:Y:S01]  /*66d0*/  LEA.HI.X R7, R20, R11, R156, 0x2, P5 ;  /* 0x0000000b14077211 */ /* 0x000fe200028f149c */
[----:B------:R-:W-:Y:S08]  /*66e0*/  @!P3 BRA `(.L_x_157) ;  /* 0x000000000004b947 */ /* 0x000ff00003800000 */
[----:B------:R3:W5:Y:S02]  /*66f0*/  LDG.E.LTC128B R172, desc[UR36][R6.64] ;  /* 0x0000002406ac7981 */ /* 0x000764000c1e1920 */
.L_x_157:
[----:B------:R-:W-:Y:S05]  /*6700*/  BSYNC B1 ;  /* 0x0000000000017941 */ /* 0x000fea0003800000 */
.L_x_156:
[----:B---3-5:R-:W-:Y:S01]  /*6710*/  LOP3.LUT R6, R172, 0xffffe000, RZ, 0xc0, !PT ;  /* 0xffffe000ac067812 */ /* 0x028fe200078ec0ff */
[----:B------:R-:W-:Y:S01]  /*6720*/  IMAD.WIDE.U32 R14, R23, R12, R14 ;  /* 0x0000000c170e7225 */ /* 0x000fe200078e000e */
[----:B------:R-:W-:Y:S01]  /*6730*/  ISETP.GT.AND P2, PT, R0, 0x1, P1 ;  /* 0x000000010000780c */ /* 0x000fe20000f44270 */
[----:B------:R-:W-:Y:S02]  /*6740*/  BSSY B1, `(.L_x_158) ;  /* 0x000000c000017945 */ /* 0x000fe40003800000 */
[----:B------:R-:W-:Y:S01]  /*6750*/  FMUL R3, R6, R155 ;  /* 0x0000009b06037220 */ /* 0x000fe20000400000 */
[----:B------:R-:W-:Y:S01]  /*6760*/  IADD3 R6, P4, R8, R165, RZ ;  /* 0x000000a508067210 */ /* 0x000fe20007f9e0ff */
[----:B------:R-:W-:Y:S01]  /*6770*/  IMAD.IADD R13, R13, 0x1, R15 ;  /* 0x000000010d0d7824 */ /* 0x000fe200078e020f */
[----:B------:R-:W-:Y:S01]  /*6780*/  LEA R10, P5, R14, R10, 0x2 ;  /* 0x0000000a0e0a7211 */ /* 0x000fe200078a10ff */
[----:B------:R-:W-:Y:S02]  /*6790*/  FFMA R3, R26, R154, R3 ;  /* 0x0000009a1a037223 */ /* 0x000fe40000000003 */
[----:B------:R-:W-:Y:S01]  /*67a0*/  IMAD.X R7, R9, 0x1, R167, P4 ;  /* 0x0000000109077824 */ /* 0x000fe200020e06a7 */
[----:B------:R-:W-:-:S02]  /*67b0*/  LEA.HI.X R11, R14, R11, R13, 0x2, P5 ;  /* 0x0000000b0e0b7211 */ /* 0x000fc400028f140d */
[----:B------:R-:W-:-:S05]  /*67c0*/  F2FP.TF32.F32.PACK_B R3, R3 ;  /* 0x00000003ff03723e */ /* 0x000fca00024050ff */
[----:B------:R3:W-:Y:S01]  /*67d0*/  @P3 STG.E desc[UR36][R6.64], R3 ;  /* 0x0000000306003986 */ /* 0x0007e2000c101924 */
[----:B------:R-:W-:Y:S05]  /*67e0*/  @!P2 BRA `(.L_x_159) ;  /* 0x000000000004a947 */ /* 0x000fea0003800000 */
[----:B------:R0:W5:Y:S02]  /*67f0*/  LDG.E.LTC128B R172, desc[UR36][R10.64+0x4] ;  /* 0x000004240aac7981 */ /* 0x000164000c1e1920 */
.L_x_159:
[----:B------:R-:W-:Y:S05]  /*6800*/  BSYNC B1 ;  /* 0x0000000000017941 */ /* 0x000fea0003800000 */
.L_x_158:
[----:B-----5:R-:W-:Y:S01]  /*6810*/  LOP3.LUT R12, R172, 0xffffe000, RZ, 0xc0, !PT ;  /* 0xffffe000ac0c7812 */ /* 0x020fe200078ec0ff */
[----:B------:R-:W-:Y:S01]  /*6820*/  BSSY B1, `(.L_x_160) ;  /* 0x0000008000017945 */ /* 0x000fe20003800000 */
[----:B------:R-:W-:-:S03]  /*6830*/  ISETP.GT.AND P3, PT, R0, 0x8, P0 ;  /* 0x000000080000780c */ /* 0x000fc60000764270 */
[----:B------:R-:W-:-:S04]  /*6840*/  FMUL R12, R12, R155 ;  /* 0x0000009b0c0c7220 */ /* 0x000fc80000400000 */
[----:B------:R-:W-:-:S05]  /*6850*/  FFMA R27, R27, R154, R12 ;  /* 0x0000009a1b1b7223 */ /* 0x000fca000000000c */
[----:B------:R-:W-:-:S05]  /*6860*/  F2FP.TF32.F32.PACK_B R27, R27 ;  /* 0x0000001bff1b723e */ /* 0x000fca00024050ff */
[----:B------:R0:W-:Y:S01]  /*6870*/  @P2 STG.E desc[UR36][R6.64+0x4], R27 ;  /* 0x0000041b06002986 */ /* 0x0001e2000c101924 */
[----:B------:R-:W-:Y:S05]  /*6880*/  @!P3 BRA `(.L_x_161) ;  /* 0x000000000004b947 */ /* 0x000fea0003800000 */
[----:B------:R0:W5:Y:S02]  /*6890*/  LDG.E.LTC128B R172, desc[UR36][R4.64+0x20] ;  /* 0x0000202404ac7981 */ /* 0x000164000c1e1920 */
.L_x_161:
[----:B------:R-:W-:Y:S05]  /*68a0*/  BSYNC B1 ;  /* 0x0000000000017941 */ /* 0x000fea0003800000 */
.L_x_160:
[----:B0--3-5:R-:W-:Y:S01]  /*68b0*/  LOP3.LUT R6, R172, 0xffffe000, RZ, 0xc0, !PT ;  /* 0xffffe000ac067812 */ /* 0x029fe200078ec0ff */
[----:B------:R-:W-:Y:S01]  /*68c0*/  IMAD.MOV.U32 R7, RZ, RZ, R9 ;  /* 0x000000ffff077224 */ /* 0x000fe200078e0009 */
[----:B------:R-:W-:Y:S01]  /*68d0*/  ISETP.GT.AND P2, PT, R0, 0x9, P0 ;  /* 0x000000090000780c */ /* 0x000fe20000744270 */
[----:B------:R-:W-:Y:S02]  /*68e0*/  BSSY B1, `(.L_x_162) ;  /* 0x0000008000017945 */ /* 0x000fe40003800000 */
[----:B------:R-:W-:Y:S01]  /*68f0*/  FMUL R3, R6, R155 ;  /* 0x0000009b06037220 */ /* 0x000fe20000400000 */
[----:B------:R-:W-:-:S03]  /*6900*/  IMAD.MOV.U32 R6, RZ, RZ, R8 ;  /* 0x000000ffff067224 */ /* 0x000fc600078e0008 */
[----:B------:R-:W-:-:S05]  /*6910*/  FFMA R3, R28, R154, R3 ;  /* 0x0000009a1c037223 */ /* 0x000fca0000000003 */
[----:B------:R-:W-:-:S05]  /*6920*/  F2FP.TF32.F32.PACK_B R3, R3 ;  /* 0x00000003ff03723e */ /* 0x000fca00024050ff */
[----:B------:R0:W-:Y:S01]  /*6930*/  @P3 STG.E desc[UR36][R6.64+0x20], R3 ;  /* 0x0000200306003986 */ /* 0x0001e2000c101924 */
[----:B------:R-:W-:Y:S05]  /*6940*/  @!P2 BRA `(.L_x_163) ;  /* 0x000000000004a947 */ /* 0x000fea0003800000 */
[----:B------:R3:W5:Y:S02]  /*6950*/  LDG.E.LTC128B R172, desc[UR36][R4.64+0x24] ;  /* 0x0000242404ac7981 */ /* 0x000764000c1e1920 */
.L_x_163:
[----:B------:R-:W-:Y:S05]  /*6960*/  BSYNC B1 ;  /* 0x0000000000017941 */ /* 0x000fea0003800000 */
.L_x_162:
        /* <DEDUP_REMOVED lines=9> */
.L_x_165:
[----:B------:R-:W-:Y:S05]  /*6a00*/  BSYNC B1 ;  /* 0x0000000000017941 */ /* 0x000fea0003800000 */
.L_x_164:
[----:B-----5:R-:W-:Y:S01]  /*6a10*/  LOP3.LUT R12, R172, 0xffffe000, RZ, 0xc0, !PT ;  /* 0xffffe000ac0c7812 */ /* 0x020fe200078ec0ff */
[----:B------:R-:W-:Y:S01]  /*6a20*/  BSSY B1, `(.L_x_166) ;  /* 0x000000a000017945 */ /* 0x000fe20003800000 */
[----:B------:R-:W-:Y:S02]  /*6a30*/  IADD3 R8, P3, R165, R8, RZ ;  /* 0x00000008a5087210 */ /* 0x000fe40007f7e0ff */
[----:B------:R-:W-:Y:S01]  /*6a40*/  ISETP.GT.AND P2, PT, R0, 0x9, P1 ;  /* 0x000000090000780c */ /* 0x000fe20000f44270 */
[----:B0-----:R-:W-:Y:S02]  /*6a50*/  FMUL R3, R12, R155 ;  /* 0x0000009b0c037220 */ /* 0x001fe40000400000 */
[----:B------:R-:W-:Y:S02]  /*6a60*/  IMAD.X R9, R167, 0x1, R9, P3 ;  /* 0x00000001a7097824 */ /* 0x000fe400018e0609 */
[----:B------:R-:W-:-:S05]  /*6a70*/  FFMA R3, R30, R154, R3 ;  /* 0x0000009a1e037223 */ /* 0x000fca0000000003 */
[----:B------:R-:W-:-:S05]  /*6a80*/  F2FP.TF32.F32.PACK_B R3, R3 ;  /* 0x00000003ff03723e */ /* 0x000fca00024050ff */
[----:B------:R0:W-:Y:S01]  /*6a90*/  @P4 STG.E desc[UR36][R8.64+0x20], R3 ;  /* 0x0000200308004986 */ /* 0x0001e2000c101924 */
[----:B------:R-:W-:Y:S05]  /*6aa0*/  @!P2 BRA `(.L_x_167) ;  /* 0x000000000004a947 */ /* 0x000fea0003800000 */
[----:B------:R0:W5:Y:S02]  /*6ab0*/  LDG.E.LTC128B R172, desc[UR36][R10.64+0x24] ;  /* 0x000024240aac7981 */ /* 0x000164000c1e1920 */
.L_x_167:
[----:B------:R-:W-:Y:S05]  /*6ac0*/  BSYNC B1 ;  /* 0x0000000000017941 */ /* 0x000fea0003800000 */
.L_x_166:
[----:B0----5:R-:W-:Y:S01]  /*6ad0*/  LOP3.LUT R8, R172, 0xffffe000, RZ, 0xc0, !PT ;  /* 0xffffe000ac087812 */ /* 0x021fe200078ec0ff */
[----:B------:R-:W-:Y:S01]  /*6ae0*/  BSSY B1, `(.L_x_168) ;  /* 0x000000a000017945 */ /* 0x000fe20003800000 */
[----:B------:R-:W-:-:S03]  /*6af0*/  ISETP.GT.AND P3, PT, R0, 0x10, P0 ;  /* 0x000000100000780c */ /* 0x000fc60000764270 */
[----:B------:R-:W-:Y:S01]  /*6b00*/  FMUL R12, R8, R155 ;  /* 0x0000009b080c7220 */ /* 0x000fe20000400000 */
[----:B------:R-:W-:-:S03]  /*6b10*/  IADD3 R8, P4, P5, R165, R158, R93 ;  /* 0x0000009ea5087210 */ /* 0x000fc60007d9e05d */
[----:B------:R-:W-:Y:S01]  /*6b20*/  FFMA R31, R31, R154, R12 ;  /* 0x0000009a1f1f7223 */ /* 0x000fe2000000000c */
[----:B------:R-:W-:-:S04]  /*6b30*/  IADD3.X R9, R167, R159, R95, P4, P5 ;  /* 0x0000009fa7097210 */ /* 0x000fc800027ea45f */
[----:B------:R-:W-:-:S05]  /*6b40*/  F2FP.TF32.F32.PACK_B R31, R31 ;  /* 0x0000001fff1f723e */ /* 0x000fca00024050ff */
[----:B------:R0:W-:Y:S01]  /*6b50*/  @P2 STG.E desc[UR36][R8.64+0x24], R31 ;  /* 0x0000241f08002986 */ /* 0x0001e2000c101924 */
[----:B------:R-:W-:Y:S05]  /*6b60*/  @!P3 BRA `(.L_x_169) ;  /* 0x000000000004b947 */ /* 0x000fea0003800000 */
[----:B------:R0:W5:Y:S02]  /*6b70*/  LDG.E.LTC128B R172, desc[UR36][R4.64+0x40] ;  /* 0x0000402404ac7981 */ /* 0x000164000c1e1920 */
.L_x_169:
[----:B------:R-:W-:Y:S05]  /*6b80*/  BSYNC B1 ;  /* 0x0000000000017941 */ /* 0x000fea0003800000 */
.L_x_168:
        /* <DEDUP_REMOVED lines=9> */
.L_x_171:
[----:B------:R-:W-:Y:S05]  /*6c20*/  BSYNC B1 ;  /* 0x0000000000017941 */ /* 0x000fea0003800000 */
.L_x_170:
        /* <DEDUP_REMOVED lines=9> */
.L_x_173:
[----:B------:R-:W-:Y:S05]  /*6cc0*/  BSYNC B1 ;  /* 0x0000000000017941 */ /* 0x000fea0003800000 */
.L_x_172:
[----:B-----5:R-:W-:Y:S01]  /*6cd0*/  LOP3.LUT R12, R172, 0xffffe000, RZ, 0xc0, !PT ;  /* 0xffffe000ac0c7812 */ /* 0x020fe200078ec0ff */
[----:B------:R-:W-:Y:S01]  /*6ce0*/  BSSY B1, `(.L_x_174) ;  /* 0x0000008000017945 */ /* 0x000fe20003800000 */
[----:B------:R-:W-:-:S03]  /*6cf0*/  ISETP.GT.AND P2, PT, R0, 0x11, P1 ;  /* 0x000000110000780c */ /* 0x000fc60000f44270 */
[----:B0-----:R-:W-:-:S04]  /*6d00*/  FMUL R3, R12, R155 ;  /* 0x0000009b0c037220 */ /* 0x001fc80000400000 */
[----:B------:R-:W-:-:S05]  /*6d10*/  FFMA R3, R34, R154, R3 ;  /* 0x0000009a22037223 */ /* 0x000fca0000000003 */
[----:B------:R-:W-:-:S05]  /*6d20*/  F2FP.TF32.F32.PACK_B R3, R3 ;  /* 0x00000003ff03723e */ /* 0x000fca00024050ff */
[----:B------:R0:W-:Y:S01]  /*6d30*/  @P3 STG.E desc[UR36][R8.64+0x40], R3 ;  /* 0x0000400308003986 */ /* 0x0001e2000c101924 */
[----:B------:R-:W-:Y:S05]  /*6d40*/  @!P2 BRA `(.L_x_175) ;  /* 0x000000000004a947 */ /* 0x000fea0003800000 */
[----:B------:R0:W5:Y:S02]  /*6d50*/  LDG.E.LTC128B R172, desc[UR36][R10.64+0x44] ;  /* 0x000044240aac7981 */ /* 0x000164000c1e1920 */
.L_x_175:
[----:B------:R-:W-:Y:S05]  /*6d60*/  BSYNC B1 ;  /* 0x0000000000017941 */ /* 0x000fea0003800000 */
.L_x_174:
        /* <DEDUP_REMOVED lines=9> */
.L_x_177:
[----:B------:R-:W-:Y:S05]  /*6e00*/  BSYNC B1 ;  /* 0x0000000000017941 */ /* 0x000fea0003800000 */
.L_x_176:
        /* <DEDUP_REMOVED lines=9> */
.L_x_179:
[----:B------:R-:W-:Y:S05]  /*6ea0*/  BSYNC B1 ;  /* 0x0000000000017941 */ /* 0x000fea0003800000 */
.L_x_178:
        /* <DEDUP_REMOVED lines=9> */
.L_x_181:
[----:B------:R-:W-:Y:S05]  /*6f40*/  BSYNC B1 ;  /* 0x0000000000017941 */ /* 0x000fea0003800000 */
.L_x_180:
        /* <DEDUP_REMOVED lines=9> */
.L_x_183:
[----:B------:R-:W-:Y:S05]  /*6fe0*/  BSYNC B1 ;  /* 0x0000000000017941 */ /* 0x000fea0003800000 */
.L_x_182:
        /* <DEDUP_REMOVED lines=9> */
.L_x_185:
[----:B------:R-:W-:Y:S05]  /*7080*/  BSYNC B1 ;  /* 0x0000000000017941 */ /* 0x000fea0003800000 */
.L_x_184:
        /* <DEDUP_REMOVED lines=9> */
.L_x_187:
[----:B------:R-:W-:Y:S05]  /*7120*/  BSYNC B1 ;  /* 0x0000000000017941 */ /* 0x000fea0003800000 */
.L_x_186:
        /* <DEDUP_REMOVED lines=9> */
.L_x_189:
[----:B------:R-:W-:Y:S05]  /*71c0*/  BSYNC B1 ;  /* 0x0000000000017941 */ /* 0x000fea0003800000 */
.L_x_188:
        /* <DEDUP_REMOVED lines=9> */
.L_x_191:
[----:B------:R-:W-:Y:S05]  /*7260*/  BSYNC B1 ;  /* 0x0000000000017941 */ /* 0x000fea0003800000 */
.L_x_190:
        /* <DEDUP_REMOVED lines=9> */
.L_x_193:
[----:B------:R-:W-:Y:S05]  /*7300*/  BSYNC B1 ;  /* 0x0000000000017941 */ /* 0x000fea0003800000 */
.L_x_192:
        /* <DEDUP_REMOVED lines=9> */
.L_x_195:
[----:B------:R-:W-:Y:S05]  /*73a0*/  BSYNC B1 ;  /* 0x0000000000017941 */ /* 0x000fea0003800000 */
.L_x_194:
        /* <DEDUP_REMOVED lines=9> */
.L_x_197:
[----:B------:R-:W-:Y:S05]  /*7440*/  BSYNC B1 ;  /* 0x0000000000017941 */ /* 0x000fea0003800000 */
.L_x_196:
        /* <DEDUP_REMOVED lines=9> */
.L_x_199:
[----:B------:R-:W-:Y:S05]  /*74e0*/  BSYNC B1 ;  /* 0x0000000000017941 */ /* 0x000fea0003800000 */
.L_x_198:
        /* <DEDUP_REMOVED lines=9> */
.L_x_201:
[----:B------:R-:W-:Y:S05]  /*7580*/  BSYNC B1 ;  /* 0x0000000000017941 */ /* 0x000fea0003800000 */
.L_x_200:
        /* <DEDUP_REMOVED lines=9> */
.L_x_203:
[----:B------:R-:W-:Y:S05]  /*7620*/  BSYNC B1 ;  /* 0x0000000000017941 */ /* 0x000fea0003800000 */
.L_x_202:
        /* <DEDUP_REMOVED lines=9> */
.L_x_205:
[----:B------:R-:W-:Y:S05]  /*76c0*/  BSYNC B1 ;  /* 0x0000000000017941 */ /* 0x000fea0003800000 */
.L_x_204:
        /* <DEDUP_REMOVED lines=9> */
.L_x_207:
[----:B------:R-:W-:Y:S05]  /*7760*/  BSYNC B1 ;  /* 0x0000000000017941 */ /* 0x000fea0003800000 */
.L_x_206:
        /* <DEDUP_REMOVED lines=9> */
.L_x_209:
[----:B------:R-:W-:Y:S05]  /*7800*/  BSYNC B1 ;  /* 0x0000000000017941 */ /* 0x000fea0003800000 */
.L_x_208:
        /* <DEDUP_REMOVED lines=9> */
.L_x_211:
[----:B------:R-:W-:Y:S05]  /*78a0*/  BSYNC B1 ;  /* 0x0000000000017941 */ /* 0x000fea0003800000 */
.L_x_210:
        /* <DEDUP_REMOVED lines=9> */
.L_x_213:
[----:B------:R-:W-:Y:S05]  /*7940*/  BSYNC B1 ;  /* 0x0000000000017941 */ /* 0x000fea0003800000 */
.L_x_212:
        /* <DEDUP_REMOVED lines=9> */
.L_x_215:
[----:B------:R-:W-:Y:S05]  /*79e0*/  BSYNC B1 ;  /* 0x0000000000017941 */ /* 0x000fea0003800000 */
.L_x_214:
        /* <DEDUP_REMOVED lines=9> */
.L_x_217:
[----:B------:R-:W-:Y:S05]  /*7a80*/  BSYNC B1 ;  /* 0x0000000000017941 */ /* 0x000fea0003800000 */
.L_x_216:
        /* <DEDUP_REMOVED lines=9> */
.L_x_219:
[----:B------:R-:W-:Y:S05]  /*7b20*/  BSYNC B1 ;  /* 0x0000000000017941 */ /* 0x000fea0003800000 */
.L_x_218:
        /* <DEDUP_REMOVED lines=9> */
.L_x_221:
[----:B------:R-:W-:Y:S05]  /*7bc0*/  BSYNC B1 ;  /* 0x0000000000017941 */ /* 0x000fea0003800000 */
.L_x_220:
        /* <DEDUP_REMOVED lines=9> */
.L_x_223:
[----:B------:R-:W-:Y:S05]  /*7c60*/  BSYNC B1 ;  /* 0x0000000000017941 */ /* 0x000fea0003800000 */
.L_x_222:
        /* <DEDUP_REMOVED lines=9> */
.L_x_225:
[----:B------:R-:W-:Y:S05]  /*7d00*/  BSYNC B1 ;  /* 0x0000000000017941 */ /* 0x000fea0003800000 */
.L_x_224:
        /* <DEDUP_REMOVED lines=9> */
.L_x_227:
[----:B------:R-:W-:Y:S05]  /*7da0*/  BSYNC B1 ;  /* 0x0000000000017941 */ /* 0x000fea0003800000 */
.L_x_226:
        /* <DEDUP_REMOVED lines=9> */
.L_x_229:
[----:B------:R-:W-:Y:S05]  /*7e40*/  BSYNC B1 ;  /* 0x0000000000017941 */ /* 0x000fea0003800000 */
.L_x_228:
        /* <DEDUP_REMOVED lines=9> */
.L_x_231:
[----:B------:R-:W-:Y:S05]  /*7ee0*/  BSYNC B1 ;  /* 0x0000000000017941 */ /* 0x000fea0003800000 */
.L_x_230:
        /* <DEDUP_REMOVED lines=9> */
.L_x_233:
[----:B------:R-:W-:Y:S05]  /*7f80*/  BSYNC B1 ;  /* 0x0000000000017941 */ /* 0x000fea0003800000 */
.L_x_232:
        /* <DEDUP_REMOVED lines=9> */
.L_x_235:
[----:B------:R-:W-:Y:S05]  /*8020*/  BSYNC B1 ;  /* 0x0000000000017941 */ /* 0x000fea0003800000 */
.L_x_234:
        /* <DEDUP_REMOVED lines=9> */
.L_x_237:
[----:B------:R-:W-:Y:S05]  /*80c0*/  BSYNC B1 ;  /* 0x0000000000017941 */ /* 0x000fea0003800000 */
.L_x_236:
        /* <DEDUP_REMOVED lines=9> */
.L_x_239:
[----:B------:R-:W-:Y:S05]  /*8160*/  BSYNC B1 ;  /* 0x0000000000017941 */ /* 0x000fea0003800000 */
.L_x_238:
        /* <DEDUP_REMOVED lines=9> */
.L_x_241:
[----:B------:R-:W-:Y:S05]  /*8200*/  BSYNC B1 ;  /* 0x0000000000017941 */ /* 0x000fea0003800000 */
.L_x_240:
        /* <DEDUP_REMOVED lines=9> */
.L_x_243:
[----:B------:R-:W-:Y:S05]  /*82a0*/  BSYNC B1 ;  /* 0x0000000000017941 */ /* 0x000fea0003800000 */
.L_x_242:
        /* <DEDUP_REMOVED lines=9> */
.L_x_245:
[----:B------:R-:W-:Y:S05]  /*8340*/  BSYNC B1 ;  /* 0x0000000000017941 */ /* 0x000fea0003800000 */
.L_x_244:
        /* <DEDUP_REMOVED lines=9> */
.L_x_247:
[----:B------:R-:W-:Y:S05]  /*83e0*/  BSYNC B1 ;  /* 0x0000000000017941 */ /* 0x000fea0003800000 */
.L_x_246:
        /* <DEDUP_REMOVED lines=9> */
.L_x_249:
[----:B------:R-:W-:Y:S05]  /*8480*/  BSYNC B1 ;  /* 0x0000000000017941 */ /* 0x000fea0003800000 */
.L_x_248:
        /* <DEDUP_REMOVED lines=9> */
.L_x_251:
[----:B------:R-:W-:Y:S05]  /*8520*/  BSYNC B1 ;  /* 0x0000000000017941 */ /* 0x000fea0003800000 */
.L_x_250:
        /* <DEDUP_REMOVED lines=9> */
.L_x_253:
[----:B------:R-:W-:Y:S05]  /*85c0*/  BSYNC B1 ;  /* 0x0000000000017941 */ /* 0x000fea0003800000 */
.L_x_252:
        /* <DEDUP_REMOVED lines=9> */
.L_x_255:
[----:B------:R-:W-:Y:S05]  /*8660*/  BSYNC B1 ;  /* 0x0000000000017941 */ /* 0x000fea0003800000 */
.L_x_254:
        /* <DEDUP_REMOVED lines=9> */
.L_x_257:
[----:B------:R-:W-:Y:S05]  /*8700*/  BSYNC B1 ;  /* 0x0000000000017941 */ /* 0x000fea0003800000 */
.L_x_256:
        /* <DEDUP_REMOVED lines=9> */
.L_x_259:
[----:B------:R-:W-:Y:S05]  /*87a0*/  BSYNC B1 ;  /* 0x0000000000017941 */ /* 0x000fea0003800000 */
.L_x_258:
        /* <DEDUP_REMOVED lines=9> */
.L_x_261:
[----:B------:R-:W-:Y:S05]  /*8840*/  BSYNC B1 ;  /* 0x0000000000017941 */ /* 0x000fea0003800000 */
.L_x_260:
        /* <DEDUP_REMOVED lines=9> */
.L_x_263:
[----:B------:R-:W-:Y:S05]  /*88e0*/  BSYNC B1 ;  /* 0x0000000000017941 */ /* 0x000fea0003800000 */
.L_x_262:
        /* <DEDUP_REMOVED lines=9> */
.L_x_265:
[----:B------:R-:W-:Y:S05]  /*8980*/  BSYNC B1 ;  /* 0x0000000000017941 */ /* 0x000fea0003800000 */
.L_x_264:
        /* <DEDUP_REMOVED lines=9> */
.L_x_267:
[----:B------:R-:W-:Y:S05]  /*8a20*/  BSYNC B1 ;  /* 0x0000000000017941 */ /* 0x000fea0003800000 */
.L_x_266:
        /* <DEDUP_REMOVED lines=9> */
.L_x_269:
[----:B------:R-:W-:Y:S05]  /*8ac0*/  BSYNC B1 ;  /* 0x0000000000017941 */ /* 0x000fea0003800000 */
.L_x_268:
        /* <DEDUP_REMOVED lines=9> */
.L_x_271:
[----:B------:R-:W-:Y:S05]  /*8b60*/  BSYNC B1 ;  /* 0x0000000000017941 */ /* 0x000fea0003800000 */
.L_x_270:
        /* <DEDUP_REMOVED lines=9> */
.L_x_273:
[----:B------:R-:W-:Y:S05]  /*8c00*/  BSYNC B1 ;  /* 0x0000000000017941 */ /* 0x000fea0003800000 */
.L_x_272:
        /* <DEDUP_REMOVED lines=9> */
.L_x_275:
[----:B------:R-:W-:Y:S05]  /*8ca0*/  BSYNC B1 ;  /* 0x0000000000017941 */ /* 0x000fea0003800000 */
.L_x_274:
[----:B0-23-5:R-:W-:Y:S01]  /*8cb0*/  LOP3.LUT R4, R172, 0xffffe000, RZ, 0xc0, !PT ;  /* 0xffffe000ac047812 */ /* 0x02dfe200078ec0ff */
        /* <DEDUP_REMOVED lines=8> */
.L_x_277:
[----:B------:R-:W-:Y:S05]  /*8d40*/  BSYNC B1 ;  /* 0x0000000000017941 */ /* 0x000fea0003800000 */
.L_x_276:
[----:B-----5:R-:W-:Y:S01]  /*8d50*/  LOP3.LUT R4, R172, 0xffffe000, RZ, 0xc0, !PT ;  /* 0xffffe000ac047812 */ /* 0x020fe200078ec0ff */
[----:B------:R-:W-:Y:S01]  /*8d60*/  @P2 IMAD.MOV.U32 R5, RZ, RZ, R9 ;  /* 0x000000ffff052224 */ /* 0x000fe200078e0009 */
[----:B------:R-:W-:Y:S01]  /*8d70*/  ISETP.GT.AND P1, PT, R0, 0x79, P1 ;  /* 0x000000790000780c */ /* 0x000fe20000f24270 */
[----:B------:R-:W-:Y:S02]  /*8d80*/  BSSY B1, `(.L_x_278) ;  /* 0x0000008000017945 */ /* 0x000fe40003800000 */
[----:B------:R-:W-:Y:S01]  /*8d90*/  FMUL R3, R4, R155 ;  /* 0x0000009b04037220 */ /* 0x000fe20000400000 */
[----:B------:R-:W-:-:S03]  /*8da0*/  @P2 IMAD.MOV.U32 R4, RZ, RZ, R8 ;  /* 0x000000ffff042224 */ /* 0x000fc600078e0008 */
[----:B------:R-:W-:-:S05]  /*8db0*/  FFMA R3, R86, R154, R3 ;  /* 0x0000009a56037223 */ /* 0x000fca0000000003 */
[----:B------:R-:W-:-:S05]  /*8dc0*/  F2FP.TF32.F32.PACK_B R3, R3 ;  /* 0x00000003ff03723e */ /* 0x000fca00024050ff */
[----:B------:R3:W-:Y:S01]  /*8dd0*/  @P2 STG.E desc[UR36][R4.64+0x1e0], R3 ;  /* 0x0001e00304002986 */ /* 0x0007e2000c101924 */
[----:B------:R-:W-:Y:S05]  /*8de0*/  @!P1 BRA `(.L_x_279) ;  /* 0x0000000000049947 */ /* 0x000fea0003800000 */
[----:B------:R0:W5:Y:S02]  /*8df0*/  LDG.E.LTC128B R172, desc[UR36][R10.64+0x1e4] ;  /* 0x0001e4240aac7981 */ /* 0x000164000c1e1920 */
.L_x_279:
[----:B------:R-:W-:Y:S05]  /*8e00*/  BSYNC B1 ;  /* 0x0000000000017941 */ /* 0x000fea0003800000 */
.L_x_278:
[----:B------:R-:W-:Y:S05]  /*8e10*/  @!P1 BRA `(.L_x_280) ;  /* 0x00000024003c9947 */ /* 0x000fea0003800000 */
[----:B-----5:R-:W-:-:S05]  /*8e20*/  LOP3.LUT R172, R172, 0xffffe000, RZ, 0xc0, !PT ;  /* 0xffffe000acac7812 */ /* 0x020fca00078ec0ff */
[----:B------:R-:W-:-:S04]  /*8e30*/  FMUL R172, R172, R155 ;  /* 0x0000009bacac7220 */ /* 0x000fc80000400000 */
[----:B------:R-:W-:-:S05]  /*8e40*/  FFMA R87, R87, R154, R172 ;  /* 0x0000009a57577223 */ /* 0x000fca00000000ac */
[----:B------:R-:W-:-:S05]  /*8e50*/  F2FP.TF32.F32.PACK_B R87, R87 ;  /* 0x00000057ff57723e */ /* 0x000fca00024050ff */
[----:B------:R0:W-:Y:S01]  /*8e60*/  STG.E desc[UR36][R8.64+0x1e4], R87 ;  /* 0x0001e45708007986 */ /* 0x0001e2000c101924 */
[----:B------:R-:W-:Y:S05]  /*8e70*/  BRA `(.L_x_280) ;  /* 0x0000002400247947 */ /* 0x000fea0003800000 */
.L_x_29:
[----:B------:R-:W-:Y:S01]  /*8e80*/  ULDC.64 UR4, c[0x0][0x5c0] ;  /* 0x0001700000047ab9 */ /* 0x000fe20000000a00 */
[-C--:B------:R-:W-:Y:S01]  /*8e90*/  FMUL R15, R88, R154.reuse ;  /* 0x0000009a580f7220 */ /* 0x080fe20000400000 */
[----:B------:R-:W-:Y:S01]  /*8ea0*/  LEA R6, P0, R168, UR4, 0x2 ;  /* 0x00000004a8067c11 */ /* 0x000fe2000f8010ff */
[----:B------:R-:W-:Y:S01]  /*8eb0*/  IMAD.SHL.U32 R11, R4, 0x20, RZ ;  /* 0x00000020040b7824 */ /* 0x000fe200078e00ff */
[----:B------:R-:W-:Y:S01]  /*8ec0*/  ISETP.GT.AND P5, PT, R0, 0x1, P3 ;  /* 0x000000010000780c */ /* 0x000fe20001fa4270 */
[-C--:B------:R-:W-:Y:S01]  /*8ed0*/  FMUL R89, R89, R154.reuse ;  /* 0x0000009a59597220 */ /* 0x080fe20000400000 */
[----:B------:R-:W-:Y:S01]  /*8ee0*/  LEA.HI.X R7, R168, UR5, R171, 0x2, P0 ;  /* 0x00000005a8077c11 */ /* 0x000fe200080f14ab */
[-C--:B------:R-:W-:Y:S01]  /*8ef0*/  FMUL R21, R90, R154.reuse ;  /* 0x0000009a5a157220 */ /* 0x080fe20000400000 */
[----:B------:R-:W-:Y:S01]  /*8f00*/  ISETP.GT.AND P0, PT, R3, 0x8, PT ;  /* 0x000000080300780c */ /* 0x000fe20003f04270 */
[-C--:B------:R-:W-:Y:S01]  /*8f10*/  FMUL R91, R91, R154.reuse ;  /* 0x0000009a5b5b7220 */ /* 0x080fe20000400000 */
[----:B------:R-:W-:Y:S01]  /*8f20*/  F2FP.TF32.F32.PACK_B R15, R15 ;  /* 0x0000000fff0f723e */ /* 0x000fe200024050ff */
[-C--:B------:R-:W-:Y:S01]  /*8f30*/  FMUL R93, R93, R154.reuse ;  /* 0x0000009a5d5d7220 */ /* 0x080fe20000400000 */
[----:B------:R-:W-:Y:S01]  /*8f40*/  ISETP.GT.AND P1, PT, R0, RZ, P0 ;  /* 0x000000ff0000720c */ /* 0x000fe20000724270 */
[-C--:B------:R-:W-:Y:S01]  /*8f50*/  FMUL R23, R94, R154.reuse ;  /* 0x0000009a5e177220 */ /* 0x080fe20000400000 */
[----:B------:R-:W-:Y:S01]  /*8f60*/  ISETP.GT.AND P4, PT, R0, 0x1, P0 ;  /* 0x000000010000780c */ /* 0x000fe20000784270 */
[----:B------:R0:W-:Y:S01]  /*8f70*/  @P2 STG.E desc[UR36][R6.64], R15 ;  /* 0x0000000f06002986 */ /* 0x0001e2000c101924 */
[----:B------:R-:W-:Y:S01]  /*8f80*/  SHF.L.U64.HI R9, R4, 0x5, R5 ;  /* 0x0000000504097819 */ /* 0x000fe20000010205 */
[----:B------:R-:W-:Y:S01]  /*8f90*/  FMUL R95, R95, R154 ;  /* 0x0000009a5f5f7220 */ /* 0x000fe20000400000 */
[----:B------:R-:W-:Y:S01]  /*8fa0*/  IADD3 R12, P2, R11, R6, RZ ;  /* 0x000000060b0c7210 */ /* 0x000fe20007f5e0ff */
[-C--:B------:R-:W-:Y:S01]  /*8fb0*/  FMUL R97, R97, R154.reuse ;  /* 0x0000009a61617220 */ /* 0x080fe20000400000 */
[----:B------:R-:W-:Y:S01]  /*8fc0*/  F2FP.TF32.F32.PACK_B R89, R89 ;  /* 0x00000059ff59723e */ /* 0x000fe200024050ff */
[-C--:B------:R-:W-:Y:S01]  /*8fd0*/  FMUL R99, R99, R154.reuse ;  /* 0x0000009a63637220 */ /* 0x080fe20000400000 */
[----:B------:R-:W-:Y:S01]  /*8fe0*/  F2FP.TF32.F32.PACK_B R21, R21 ;  /* 0x00000015ff15723e */ /* 0x000fe200024050ff */
[----:B------:R-:W-:Y:S01]  /*8ff0*/  IMAD.X R13, R9, 0x1, R7, P2 ;  /* 0x00000001090d7824 */ /* 0x000fe200010e0607 */
[----:B------:R-:W-:Y:S01]  /*9000*/  F2FP.TF32.F32.PACK_B R91, R91 ;  /* 0x0000005bff5b723e */ /* 0x000fe200024050ff */
[----:B------:R-:W-:Y:S01]  /*9010*/  @P5 STG.E desc[UR36][R6.64+0x4], R89 ;  /* 0x0000045906005986 */ /* 0x000fe2000c101924 */
[----:B------:R-:W-:Y:S01]  /*9020*/  ISETP.GT.AND P5, PT, R0, 0x8, P3 ;  /* 0x000000080000780c */ /* 0x000fe20001fa4270 */
[-C--:B0-----:R-:W-:Y:S01]  /*9030*/  FMUL R15, R92, R154.reuse ;  /* 0x0000009a5c0f7220 */ /* 0x081fe20000400000 */
[C---:B------:R-:W-:Y:S01]  /*9040*/  ISETP.GT.AND P2, PT, R0.reuse, 0x9, P3 ;  /* 0x000000090000780c */ /* 0x040fe20001f44270 */
[----:B------:R0:W-:Y:S01]  /*9050*/  @P1 STG.E desc[UR36][R12.64], R21 ;  /* 0x000000150c001986 */ /* 0x0001e2000c101924 */
[C---:B------:R-:W-:Y:S01]  /*9060*/  ISETP.GT.AND P1, PT, R0.reuse, 0x8, P0 ;  /* 0x000000080000780c */ /* 0x040fe20000724270 */
[-C--:B------:R-:W-:Y:S01]  /*9070*/  FMUL R101, R101, R154.reuse ;  /* 0x0000009a65657220 */ /* 0x080fe20000400000 */
[----:B------:R-:W-:Y:S01]  /*9080*/  F2FP.TF32.F32.PACK_B R15, R15 ;  /* 0x0000000fff0f723e */ /* 0x000fe200024050ff */
[----:B------:R-:W-:Y:S01]  /*9090*/  @P4 STG.E desc[UR36][R12.64+0x4], R91 ;  /* 0x0000045b0c004986 */ /* 0x000fe2000c101924 */
[----:B------:R-:W-:Y:S01]  /*90a0*/  ISETP.GT.AND P4, PT, R0, 0x9, P0 ;  /* 0x000000090000780c */ /* 0x000fe20000784270 */
[-C--:B------:R-:W-:Y:S01]  /*90b0*/  FMUL R103, R103, R154.reuse ;  /* 0x0000009a67677220 */ /* 0x080fe20000400000 */
[----:B------:R-:W-:Y:S01]  /*90c0*/  F2FP.TF32.F32.PACK_B R93, R93 ;  /* 0x0000005dff5d723e */ /* 0x000fe200024050ff */
[-C--:B------:R-:W-:Y:S01]  /*90d0*/  FMUL R105, R105, R154.reuse ;  /* 0x0000009a69697220 */ /* 0x080fe20000400000 */
[----:B------:R-:W-:Y:S01]  /*90e0*/  F2FP.TF32.F32.PACK_B R23, R23 ;  /* 0x00000017ff17723e */ /* 0x000fe200024050ff */
[----:B------:R1:W-:Y:S01]  /*90f0*/  @P5 STG.E desc[UR36][R6.64+0x20], R15 ;  /* 0x0000200f06005986 */ /* 0x0003e2000c101924 */
[----:B------:R-:W-:Y:S01]  /*9100*/  F2FP.TF32.F32.PACK_B R95, R95 ;  /* 0x0000005fff5f723e */ /* 0x000fe200024050ff */
[-C--:B0-----:R-:W-:Y:S01]  /*9110*/  FMUL R21, R96, R154.reuse ;  /* 0x0000009a60157220 */ /* 0x081fe20000400000 */
[C---:B------:R-:W-:Y:S01]  /*9120*/  ISETP.GT.AND P5, PT, R0.reuse, 0x10, P3 ;  /* 0x000000100000780c */ /* 0x040fe20001fa4270 */
[----:B------:R-:W-:Y:S01]  /*9130*/  @P2 STG.E desc[UR36][R6.64+0x24], R93 ;  /* 0x0000245d06002986 */ /* 0x000fe2000c101924 */
[C---:B------:R-:W-:Y:S01]  /*9140*/  ISETP.GT.AND P2, PT, R0.reuse, 0x11, P3 ;  /* 0x000000110000780c */ /* 0x040fe20001f44270 */
[-C--:B------:R-:W-:Y:S01]  /*9150*/  FMUL R107, R107, R154.reuse ;  /* 0x0000009a6b6b7220 */ /* 0x080fe20000400000 */
[----:B------:R-:W-:Y:S01]  /*9160*/  F2FP.TF32.F32.PACK_B R21, R21 ;  /* 0x00000015ff15723e */ /* 0x000fe200024050ff */
[----:B------:R0:W-:Y:S01]  /*9170*/  @P1 STG.E desc[UR36][R12.64+0x20], R23 ;  /* 0x000020170c001986 */ /* 0x0001e2000c101924 */
[C---:B------:R-:W-:Y:S01]  /*9180*/  ISETP.GT.AND P1, PT, R0.reuse, 0x10, P0 ;  /* 0x000000100000780c */ /* 0x040fe20000724270 */
[-C--:B------:R-:W-:Y:S01]  /*9190*/  FMUL R109, R109, R154.reuse ;  /* 0x0000009a6d6d7220 */ /* 0x080fe20000400000 */
[----:B------:R-:W-:Y:S01]  /*91a0*/  F2FP.TF32.F32.PACK_B R97, R97 ;  /* 0x00000061ff61723e */ /* 0x000fe200024050ff */
[----:B------:R-:W-:Y:S01]  /*91b0*/  @P4 STG.E desc[UR36][R12.64+0x24], R95 ;  /* 0x0000245f0c004986 */ /* 0x000fe2000c101924 */
[----:B------:R-:W-:Y:S01]  /*91c0*/  ISETP.GT.AND P4, PT, R0, 0x11, P0 ;  /* 0x000000110000780c */ /* 0x000fe20000784270 */
[-C--:B-1----:R-:W-:Y:S01]  /*91d0*/  FMUL R15, R98, R154.reuse ;  /* 0x0000009a620f7220 */ /* 0x082fe20000400000 */
[----:B------:R-:W-:Y:S01]  /*91e0*/  F2FP.TF32.F32.PACK_B R99, R99 ;  /* 0x00000063ff63723e */ /* 0x000fe200024050ff */
[----:B------:R1:W-:Y:S01]  /*91f0*/  @P5 STG.E desc[UR36][R6.64+0x40], R21 ;  /* 0x0000401506005986 */ /* 0x0003e2000c101924 */
[C---:B------:R-:W-:Y:S01]  /*9200*/  ISETP.GT.AND P5, PT, R0.reuse, 0x18, P3 ;  /* 0x000000180000780c */ /* 0x040fe20001fa4270 */
[-C--:B------:R-:W-:Y:S01]  /*9210*/  FMUL R111, R111, R154.reuse ;  /* 0x0000009a6f6f7220 */ /* 0x080fe20000400000 */
[----:B------:R-:W-:Y:S01]  /*9220*/  F2FP.TF32.F32.PACK_B R15, R15 ;  /* 0x0000000fff0f723e */ /* 0x000fe200024050ff */
[----:B------:R-:W-:Y:S01]  /*9230*/  @P2 STG.E desc[UR36][R6.64+0x44], R97 ;  /* 0x0000446106002986 */ /* 0x000fe2000c101924 */
[----:B------:R-:W-:Y:S01]  /*9240*/  ISETP.GT.AND P2, PT, R0, 0x19, P3 ;  /* 0x000000190000780c */ /* 0x000fe20001f44270 */
[-C--:B0-----:R-:W-:Y:S01]  /*9250*/  FMUL R23, R100, R154.reuse ;  /* 0x0000009a64177220 */ /* 0x081fe20000400000 */
        /* <DEDUP_REMOVED lines=177> */
[----:B------:R-:W-:Y:S01]  /*9d70*/  @P1 STG.E desc[UR36][R12.64+0x1a0], R23 ;  /* 0x0001a0170c001986 */ /* 0x000fe2000c101924 */
        /* <DEDUP_REMOVED lines=11> */
[-C--:B------:R-:W-:Y:S01]  /*9e30*/  FMUL R33, R33, R154.reuse ;  /* 0x0000009a21217220 */ /* 0x080fe20000400000 */
[----:B------:R-:W-:Y:S01]  /*9e40*/  ISETP.GT.AND P3, PT, R0, 0x79, P3 ;  /* 0x000000790000780c */ /* 0x000fe20001f64270 */
[----:B------:R-:W-:Y:S01]  /*9e50*/  @P1 STG.E desc[UR36][R6.64+0x1c4], R145 ;  /* 0x0001c49106001986 */ /* 0x000fe2000c101924 */
[----:B------:R-:W-:Y:S01]  /*9e60*/  ISETP.GT.AND P1, PT, R3, 0x80, PT ;  /* 0x000000800300780c */ /* 0x000fe20003f24270 */
[-C--:B------:R-:W-:Y:S01]  /*9e70*/  FMUL R35, R35, R154.reuse ;  /* 0x0000009a23237220 */ /* 0x080fe20000400000 */
[----:B------:R-:W-:Y:S01]  /*9e80*/  F2FP.TF32.F32.PACK_B R149, R149 ;  /* 0x00000095ff95723e */ /* 0x000fe200024050ff */
[----:B------:R1:W-:Y:S01]  /*9e90*/  @P2 STG.E desc[UR36][R12.64+0x1c0], R15 ;  /* 0x0001c00f0c002986 */ /* 0x0003e2000c101924 */
[----:B------:R-:W-:Y:S01]  /*9ea0*/  ISETP.GT.AND P2, PT, R3, 0x88, PT ;  /* 0x000000880300780c */ /* 0x000fe20003f44270 */
[-C--:B------:R-:W-:Y:S01]  /*9eb0*/  FMUL R3, R148, R154.reuse ;  /* 0x0000009a94037220 */ /* 0x080fe20000400000 */
[-C--:B0-----:R-:W-:Y:S01]  /*9ec0*/  FMUL R21, R150, R154.reuse ;  /* 0x0000009a96157220 */ /* 0x081fe20000400000 */
[----:B------:R-:W-:Y:S01]  /*9ed0*/  @P4 STG.E desc[UR36][R12.64+0x1c4], R147 ;  /* 0x0001c4930c004986 */ /* 0x000fe2000c101924 */
[C---:B------:R-:W-:Y:S01]  /*9ee0*/  ISETP.GT.AND P4, PT, R0.reuse, 0x78, P0 ;  /* 0x000000780000780c */ /* 0x040fe20000784270 */
[-C--:B------:R-:W-:Y:S01]  /*9ef0*/  FMUL R37, R37, R154.reuse ;  /* 0x0000009a25257220 */ /* 0x080fe20000400000 */
[----:B------:R-:W-:Y:S01]  /*9f00*/  ISETP.GT.AND P0, PT, R0, 0x79, P0 ;  /* 0x000000790000780c */ /* 0x000fe20000704270 */
[-C--:B------:R-:W-:Y:S01]  /*9f10*/  FMUL R39, R39, R154.reuse ;  /* 0x0000009a27277220 */ /* 0x080fe20000400000 */
[----:B------:R-:W-:Y:S01]  /*9f20*/  F2FP.TF32.F32.PACK_B R3, R3 ;  /* 0x00000003ff03723e */ /* 0x000fe200024050ff */
[-C--:B------:R-:W-:Y:S01]  /*9f30*/  FMUL R41, R41, R154.reuse ;  /* 0x0000009a29297220 */ /* 0x080fe20000400000 */
[----:B------:R-:W-:Y:S01]  /*9f40*/  F2FP.TF32.F32.PACK_B R21, R21 ;  /* 0x00000015ff15723e */ /* 0x000fe200024050ff */
[C---:B-1----:R-:W-:Y:S01]  /*9f50*/  IMAD.SHL.U32 R15, R4.reuse, 0x200, RZ ;  /* 0x00000200040f7824 */ /* 0x042fe200078e00ff */
[----:B------:R-:W-:Y:S01]  /*9f60*/  F2FP.TF32.F32.PACK_B R151, R151 ;  /* 0x00000097ff97723e */ /* 0x000fe200024050ff */
[----:B------:R0:W-:Y:S01]  /*9f70*/  @P5 STG.E desc[UR36][R6.64+0x1e0], R3 ;  /* 0x0001e00306005986 */ /* 0x0001e2000c101924 */
[----:B------:R-:W-:Y:S01]  /*9f80*/  SHF.L.U64.HI R5, R4, 0x9, R5 ;  /* 0x0000000904057819 */ /* 0x000fe20000010205 */
[----:B------:R-:W-:Y:S01]  /*9f90*/  FMUL R43, R43, R154 ;  /* 0x0000009a2b2b7220 */ /* 0x000fe20000400000 */
[----:B------:R-:W-:Y:S01]  /*9fa0*/  F2FP.TF32.F32.PACK_B R25, R25 ;  /* 0x00000019ff19723e */ /* 0x000fe200024050ff */
[----:B------:R-:W-:Y:S01]  /*9fb0*/  @P3 STG.E desc[UR36][R6.64+0x1e4], R149 ;  /* 0x0001e49506003986 */ /* 0x000fe2000c101924 */
[----:B------:R-:W-:Y:S01]  /*9fc0*/  IADD3 R4, P3, R15, R6, RZ ;  /* 0x000000060f047210 */ /* 0x000fe20007f7e0ff */
[----:B------:R-:W-:Y:S01]  /*9fd0*/  FMUL R45, R45, R154 ;  /* 0x0000009a2d2d7220 */ /* 0x000fe20000400000 */
[----:B------:R-:W-:Y:S01]  /*9fe0*/  F2FP.TF32.F32.PACK_B R27, R27 ;  /* 0x0000001bff1b723e */ /* 0x000fe200024050ff */
[----:B------:R1:W-:Y:S01]  /*9ff0*/  @P4 STG.E desc[UR36][R12.64+0x1e0], R21 ;  /* 0x0001e0150c004986 */ /* 0x0003e2000c101924 */
[----:B------:R-:W-:Y:S01]  /*a000*/  IADD3 R14, P4, P5, R11, R6, R15 ;  /* 0x000000060b0e7210 */ /* 0x000fe20007d9e00f */
[-C--:B------:R-:W-:Y:S01]  /*a010*/  FMUL R47, R47, R154.reuse ;  /* 0x0000009a2f2f7220 */ /* 0x080fe20000400000 */
[----:B------:R-:W-:Y:S01]  /*a020*/  F2FP.TF32.F32.PACK_B R29, R29 ;  /* 0x0000001dff1d723e */ /* 0x000fe200024050ff */
[----:B------:R2:W-:Y:S01]  /*a030*/  @P0 STG.E desc[UR36][R12.64+0x1e4], R151 ;  /* 0x0001e4970c000986 */ /* 0x0005e2000c101924 */
[----:B------:R-:W-:Y:S01]  /*a040*/  ISETP.GT.AND P0, PT, R0, RZ, P1 ;  /* 0x000000ff0000720c */ /* 0x000fe20000f04270 */
[-C--:B0-----:R-:W-:Y:S01]  /*a050*/  FMUL R3, R24, R154.reuse ;  /* 0x0000009a18037220 */ /* 0x081fe20000400000 */
[----:B------:R-:W-:Y:S01]  /*a060*/  IADD3.X R15, R9, R7, R5, P4, P5 ;  /* 0x00000007090f7210 */ /* 0x000fe200027ea405 */
[----:B------:R-:W-:Y:S01]  /*a070*/  IMAD.X R5, R5, 0x1, R7, P3 ;  /* 0x0000000105057824 */ /* 0x000fe200018e0607 */
[C---:B------:R-:W-:Y:S01]  /*a080*/  ISETP.GT.AND P5, PT, R0.reuse, 0x1, P1 ;  /* 0x000000010000780c */ /* 0x040fe20000fa4270 */
[-C--:B------:R-:W-:Y:S01]  /*a090*/  FMUL R49, R49, R154.reuse ;  /* 0x0000009a31317220 */ /* 0x080fe20000400000 */
[----:B------:R-:W-:Y:S01]  /*a0a0*/  ISETP.GT.AND P4, PT, R0, RZ, P2 ;  /* 0x000000ff0000720c */ /* 0x000fe20001784270 */
[-C--:B-1----:R-:W-:Y:S01]  /*a0b0*/  FMUL R21, R26, R154.reuse ;  /* 0x0000009a1a157220 */ /* 0x082fe20000400000 */
[----:B------:R-:W-:Y:S01]  /*a0c0*/  F2FP.TF32.F32.PACK_B R3, R3 ;  /* 0x00000003ff03723e */ /* 0x000fe200024050ff */
[----:B------:R-:W-:Y:S01]  /*a0d0*/  FMUL R51, R51, R154 ;  /* 0x0000009a33337220 */ /* 0x000fe20000400000 */
[----:B------:R-:W-:Y:S01]  /*a0e0*/  IADD3 R6, P3, R11, R4, RZ ;  /* 0x000000040b067210 */ /* 0x000fe20007f7e0ff */
[-C--:B--2---:R-:W-:Y:S01]  /*a0f0*/  FMUL R13, R28, R154.reuse ;  /* 0x0000009a1c0d7220 */ /* 0x084fe20000400000 */
[----:B------:R-:W-:Y:S01]  /*a100*/  F2FP.TF32.F32.PACK_B R21, R21 ;  /* 0x00000015ff15723e */ /* 0x000fe200024050ff */
[----:B------:R0:W-:Y:S01]  /*a110*/  @P0 STG.E desc[UR36][R4.64], R3 ;  /* 0x0000000304000986 */ /* 0x0001e2000c101924 */
[C---:B------:R-:W-:Y:S01]  /*a120*/  ISETP.GT.AND P0, PT, R0.reuse, 0x1, P2 ;  /* 0x000000010000780c */ /* 0x040fe20001704270 */
[--C-:B------:R-:W-:Y:S01]  /*a130*/  IMAD.X R7, R9, 0x1, R5.reuse, P3 ;  /* 0x0000000109077824 */ /* 0x100fe200018e0605 */
[C---:B------:R-:W-:Y:S01]  /*a140*/  ISETP.GT.AND P3, PT, R0.reuse, 0x9, P1 ;  /* 0x000000090000780c */ /* 0x040fe20000f64270 */
[----:B------:R-:W-:Y:S01]  /*a150*/  @P5 STG.E desc[UR36][R4.64+0x4], R25 ;  /* 0x0000041904005986 */ /* 0x000fe2000c101924 */
[----:B------:R-:W-:Y:S01]  /*a160*/  F2FP.TF32.F32.PACK_B R13, R13 ;  /* 0x0000000dff0d723e */ /* 0x000fe200024050ff */
[----:B------:R-:W-:Y:S01]  /*a170*/  FMUL R53, R53, R154 ;  /* 0x0000009a35357220 */ /* 0x000fe20000400000 */
[----:B------:R-:W-:Y:S01]  /*a180*/  IADD3 R8, P5, R11, R4, RZ ;  /* 0x000000040b087210 */ /* 0x000fe20007fbe0ff */
[----:B------:R1:W-:Y:S01]  /*a190*/  @P4 STG.E desc[UR36][R6.64], R21 ;  /* 0x0000001506004986 */ /* 0x0003e2000c101924 */
[----:B------:R-:W-:Y:S01]  /*a1a0*/  ISETP.GT.AND P4, PT, R0, 0x8, P1 ;  /* 0x000000080000780c */ /* 0x000fe20000f84270 */
[-C--:B------:R-:W-:Y:S01]  /*a1b0*/  FMUL R11, R32, R154.reuse ;  /* 0x0000009a200b7220 */ /* 0x080fe20000400000 */
[----:B------:R-:W-:Y:S01]  /*a1c0*/  F2FP.TF32.F32.PACK_B R31, R31 ;  /* 0x0000001fff1f723e */ /* 0x000fe200024050ff */
[-C--:B0-----:R-:W-:Y:S01]  /*a1d0*/  FMUL R3, R30, R154.reuse ;  /* 0x0000009a1e037220 */ /* 0x081fe20000400000 */
[----:B------:R-:W-:Y:S01]  /*a1e0*/  IMAD.X R9, R9, 0x1, R5, P5 ;  /* 0x0000000109097824 */ /* 0x000fe200028e0605 */
[----:B------:R-:W-:Y:S01]  /*a1f0*/  @P0 STG.E desc[UR36][R6.64+0x4], R27 ;  /* 0x0000041b06000986 */ /* 0x000fe2000c101924 */
[C---:B------:R-:W-:Y:S01]  /*a200*/  ISETP.GT.AND P0, PT, R0.reuse, 0x8, P2 ;  /* 0x000000080000780c */ /* 0x040fe20001704270 */
[-C--:B------:R-:W-:Y:S01]  /*a210*/  FMUL R55, R55, R154.reuse ;  /* 0x0000009a37377220 */ /* 0x080fe20000400000 */
[----:B------:R-:W-:Y:S01]  /*a220*/  F2FP.TF32.F32.PACK_B R3, R3 ;  /* 0x00000003ff03723e */ /* 0x000fe200024050ff */
[----:B------:R-:W-:Y:S01]  /*a230*/  @P3 STG.E desc[UR36][R4.64+0x24], R29 ;  /* 0x0000241d04003986 */ /* 0x000fe2000c101924 */
[----:B------:R-:W-:Y:S01]  /*a240*/  ISETP.GT.AND P5, PT, R0, 0x10, P1 ;  /* 0x000000100000780c */ /* 0x000fe20000fa4270 */
[-C--:B-1----:R-:W-:Y:S01]  /*a250*/  FMUL R21, R36, R154.reuse ;  /* 0x0000009a24157220 */ /* 0x082fe20000400000 */
[C---:B------:R-:W-:Y:S01]  /*a260*/  ISETP.GT.AND P3, PT, R0.reuse, 0x11, P1 ;  /* 0x000000110000780c */ /* 0x040fe20000f64270 */
[----:B------:R0:W-:Y:S01]  /*a270*/  @P4 STG.E desc[UR36][R4.64+0x20], R13 ;  /* 0x0000200d04004986 */ /* 0x0001e2000c101924 */
[C---:B------:R-:W-:Y:S01]  /*a280*/  ISETP.GT.AND P4, PT, R0.reuse, 0x9, P2 ;  /* 0x000000090000780c */ /* 0x040fe20001784270 */
[-C--:B------:R-:W-:Y:S01]  /*a290*/  FMUL R57, R57, R154.reuse ;  /* 0x0000009a39397220 */ /* 0x080fe20000400000 */
[----:B------:R-:W-:Y:S01]  /*a2a0*/  F2FP.TF32.F32.PACK_B R11, R11 ;  /* 0x0000000bff0b723e */ /* 0x000fe200024050ff */
[-C--:B------:R-:W-:Y:S01]  /*a2b0*/  FMUL R59, R59, R154.reuse ;  /* 0x0000009a3b3b7220 */ /* 0x080fe20000400000 */
[----:B------:R-:W-:Y:S01]  /*a2c0*/  F2FP.TF32.F32.PACK_B R33, R33 ;  /* 0x00000021ff21723e */ /* 0x000fe200024050ff */
[----:B------:R1:W-:Y:S01]  /*a2d0*/  @P0 STG.E desc[UR36][R8.64+0x20], R3 ;  /* 0x0000200308000986 */ /* 0x0003e2000c101924 */
[----:B------:R-:W-:Y:S01]  /*a2e0*/  ISETP.GT.AND P0, PT, R0, 0x10, P2 ;  /* 0x000000100000780c */ /* 0x000fe20001704270 */
[-C--:B------:R-:W-:Y:S01]  /*a2f0*/  FMUL R61, R61, R154.reuse ;  /* 0x0000009a3d3d7220 */ /* 0x080fe20000400000 */
[----:B------:R-:W-:Y:S01]  /*a300*/  F2FP.TF32.F32.PACK_B R35, R35 ;  /* 0x00000023ff23723e */ /* 0x000fe200024050ff */
[-C--:B------:R-:W-:Y:S01]  /*a310*/  FMUL R63, R63, R154.reuse ;  /* 0x0000009a3f3f7220 */ /* 0x080fe20000400000 */
[----:B------:R-:W-:Y:S01]  /*a320*/  F2FP.TF32.F32.PACK_B R21, R21 ;  /* 0x00000015ff15723e */ /* 0x000fe200024050ff */
[-C--:B0-----:R-:W-:Y:S01]  /*a330*/  FMUL R13, R34, R154.reuse ;  /* 0x0000009a220d7220 */ /* 0x081fe20000400000 */
[----:B------:R-:W-:Y:S01]  /*a340*/  F2FP.TF32.F32.PACK_B R37, R37 ;  /* 0x00000025ff25723e */ /* 0x000fe200024050ff */
[----:B------:R-:W-:Y:S01]  /*a350*/  @P4 STG.E desc[UR36][R14.64+0x24], R31 ;  /* 0x0000241f0e004986 */ /* 0x000fe2000c101924 */
[C---:B------:R-:W-:Y:S01]  /*a360*/  ISETP.GT.AND P4, PT, R0.reuse, 0x11, P2 ;  /* 0x000000110000780c */ /* 0x040fe20001784270 */
[----:B------:R-:W-:Y:S01]  /*a370*/  FMUL R65, R65, R154 ;  /* 0x0000009a41417220 */ /* 0x000fe20000400000 */
[----:B------:R-:W-:Y:S01]  /*a380*/  F2FP.TF32.F32.PACK_B R13, R13 ;  /* 0x0000000dff0d723e */ /* 0x000fe200024050ff */
[----:B------:R0:W-:Y:S01]  /*a390*/  @P5 STG.E desc[UR36][R4.64+0x40], R11 ;  /* 0x0000400b04005986 */ /* 0x0001e2000c101924 */
[----:B------:R-:W-:Y:S01]  /*a3a0*/  ISETP.GT.AND P5, PT, R0, 0x18, P1 ;  /* 0x000000180000780c */ /* 0x000fe20000fa4270 */
[----:B------:R-:W-:-:S02]  /*a3b0*/  @P0 IMAD.MOV.U32 R6, RZ, RZ, R14 ;  /* 0x000000ffff060224 */ /* 0x000fc400078e000e */
[-C--:B-1----:R-:W-:Y:S01]  /*a3c0*/  FMUL R3, R38, R154.reuse ;  /* 0x0000009a26037220 */ /* 0x082fe20000400000 */
[--C-:B------:R-:W-:Y:S01]  /*a3d0*/  @P0 IMAD.MOV.U32 R7, RZ, RZ, R15.reuse ;  /* 0x000000ffff070224 */ /* 0x100fe200078e000f */
[----:B------:R-:W-:Y:S01]  /*a3e0*/  @P3 STG.E desc[UR36][R4.64+0x44], R33 ;  /* 0x0000442104003986 */ /* 0x000fe2000c101924 */
[----:B------:R-:W-:Y:S01]  /*a3f0*/  ISETP.GT.AND P3, PT, R0, 0x19, P1 ;  /* 0x000000190000780c */ /* 0x000fe20000f64270 */
[-C--:B------:R-:W-:Y:S01]  /*a400*/  FMUL R9, R40, R154.reuse ;  /* 0x0000009a28097220 */ /* 0x080fe20000400000 */
[----:B------:R-:W-:Y:S01]  /*a410*/  F2FP.TF32.F32.PACK_B R3, R3 ;  /* 0x00000003ff03723e */ /* 0x000fe200024050ff */
[----:B------:R1:W-:Y:S01]  /*a420*/  @P0 STG.E desc[UR36][R6.64+0x40], R13 ;  /* 0x0000400d06000986 */ /* 0x0003e2000c101924 */
[----:B------:R-:W-:Y:S01]  /*a430*/  ISETP.GT.AND P0, PT, R0, 0x18, P2 ;  /* 0x000000180000780c */ /* 0x000fe20001704270 */
[-C--:B------:R-:W-:Y:S01]  /*a440*/  FMUL R67, R67, R154.reuse ;  /* 0x0000009a43437220 */ /* 0x080fe20000400000 */
[----:B------:R-:W-:Y:S01]  /*a450*/  F2FP.TF32.F32.PACK_B R39, R39 ;  /* 0x00000027ff27723e */ /* 0x000fe200024050ff */
[-C--:B0-----:R-:W-:Y:S01]  /*a460*/  FMUL R11, R42, R154.reuse ;  /* 0x0000009a2a0b7220 */ /* 0x081fe20000400000 */
[----:B------:R-:W-:Y:S01]  /*a470*/  F2FP.TF32.F32.PACK_B R9, R9 ;  /* 0x00000009ff09723e */ /* 0x000fe200024050ff */
[-C--:B------:R-:W-:Y:S01]  /*a480*/  FMUL R69, R69, R154.reuse ;  /* 0x0000009a45457220 */ /* 0x080fe20000400000 */
[----:B------:R-:W-:Y:S01]  /*a490*/  F2FP.TF32.F32.PACK_B R41, R41 ;  /* 0x00000029ff29723e */ /* 0x000fe200024050ff */
[-C--:B------:R-:W-:Y:S01]  /*a4a0*/  FMUL R71, R71, R154.reuse ;  /* 0x0000009a47477220 */ /* 0x080fe20000400000 */
[----:B------:R-:W-:Y:S01]  /*a4b0*/  F2FP.TF32.F32.PACK_B R11, R11 ;  /* 0x0000000bff0b723e */ /* 0x000fe200024050ff */
[-C--:B------:R-:W-:Y:S01]  /*a4c0*/  FMUL R73, R73, R154.reuse ;  /* 0x0000009a49497220 */ /* 0x080fe20000400000 */
[----:B------:R-:W-:Y:S01]  /*a4d0*/  F2FP.TF32.F32.PACK_B R43, R43 ;  /* 0x0000002bff2b723e */ /* 0x000fe200024050ff */
[--C-:B-1----:R-:W-:Y:S01]  /*a4e0*/  @P4 IMAD.MOV.U32 R6, RZ, RZ, R14.reuse ;  /* 0x000000ffff064224 */ /* 0x102fe200078e000e */
[----:B------:R-:W-:Y:S01]  /*a4f0*/  F2FP.TF32.F32.PACK_B R45, R45 ;  /* 0x0000002dff2d723e */ /* 0x000fe200024050ff */
[--C-:B------:R-:W-:Y:S01]  /*a500*/  @P4 IMAD.MOV.U32 R7, RZ, RZ, R15.reuse ;  /* 0x000000ffff074224 */ /* 0x100fe200078e000f */
[----:B------:R-:W-:Y:S01]  /*a510*/  F2FP.TF32.F32.PACK_B R47, R47 ;  /* 0x0000002fff2f723e */ /* 0x000fe200024050ff */
[-C--:B------:R-:W-:Y:S01]  /*a520*/  FMUL R75, R75, R154.reuse ;  /* 0x0000009a4b4b7220 */ /* 0x080fe20000400000 */
[----:B------:R-:W-:Y:S01]  /*a530*/  F2FP.TF32.F32.PACK_B R49, R49 ;  /* 0x00000031ff31723e */ /* 0x000fe200024050ff */
[-C--:B------:R-:W-:Y:S01]  /*a540*/  FMUL R77, R77, R154.reuse ;  /* 0x0000009a4d4d7220 */ /* 0x080fe20000400000 */
[----:B------:R0:W-:Y:S01]  /*a550*/  @P4 STG.E desc[UR36][R6.64+0x44], R35 ;  /* 0x0000442306004986 */ /* 0x0001e2000c101924 */
[C---:B------:R-:W-:Y:S01]  /*a560*/  ISETP.GT.AND P4, PT, R0.reuse, 0x19, P2 ;  /* 0x000000190000780c */ /* 0x040fe20001784270 */
[-C--:B------:R-:W-:Y:S01]  /*a570*/  FMUL R79, R79, R154.reuse ;  /* 0x0000009a4f4f7220 */ /* 0x080fe20000400000 */
[----:B------:R-:W-:Y:S01]  /*a580*/  F2FP.TF32.F32.PACK_B R51, R51 ;  /* 0x00000033ff33723e */ /* 0x000fe200024050ff */
[----:B------:R1:W-:Y:S01]  /*a590*/  @P5 STG.E desc[UR36][R4.64+0x60], R21 ;  /* 0x0000601504005986 */ /* 0x0003e2000c101924 */
[----:B------:R-:W-:Y:S01]  /*a5a0*/  ISETP.GT.AND P5, PT, R0, 0x20, P1 ;  /* 0x000000200000780c */ /* 0x000fe20000fa4270 */
[-C--:B------:R-:W-:Y:S01]  /*a5b0*/  FMUL R13, R80, R154.reuse ;  /* 0x0000009a500d7220 */ /* 0x080fe20000400000 */
[----:B------:R-:W-:Y:S01]  /*a5c0*/  F2FP.TF32.F32.PACK_B R53, R53 ;  /* 0x00000035ff35723e */ /* 0x000fe200024050ff */
[----:B------:R-:W-:Y:S01]  /*a5d0*/  @P3 STG.E desc[UR36][R4.64+0x64], R37 ;  /* 0x0000642504003986 */ /* 0x000fe2000c101924 */
[----:B------:R-:W-:Y:S01]  /*a5e0*/  ISETP.GT.AND P3, PT, R0, 0x21, P1 ;  /* 0x000000210000780c */ /* 0x000fe20000f64270 */
[-C--:B------:R-:W-:Y:S01]  /*a5f0*/  FMUL R81, R81, R154.reuse ;  /* 0x0000009a51517220 */ /* 0x080fe20000400000 */
[----:B------:R-:W-:Y:S01]  /*a600*/  F2FP.TF32.F32.PACK_B R55, R55 ;  /* 0x00000037ff37723e */ /* 0x000fe200024050ff */
[----:B0-----:R-:W-:Y:S01]  /*a610*/  @P0 IMAD.MOV.U32 R6, RZ, RZ, R14 ;  /* 0x000000ffff060224 */ /* 0x001fe200078e000e */
[----:B------:R-:W-:Y:S01]  /*a620*/  F2FP.TF32.F32.PACK_B R57, R57 ;  /* 0x00000039ff39723e */ /* 0x000fe200024050ff */
[----:B------:R-:W-:Y:S01]  /*a630*/  @P0 IMAD.MOV.U32 R7, RZ, RZ, R15 ;  /* 0x000000ffff070224 */ /* 0x000fe200078e000f */
[----:B------:R-:W-:Y:S01]  /*a640*/  F2FP.TF32.F32.PACK_B R59, R59 ;  /* 0x0000003bff3b723e */ /* 0x000fe200024050ff */
[-C--:B------:R-:W-:Y:S01]  /*a650*/  FMUL R83, R83, R154.reuse ;  /* 0x0000009a53537220 */ /* 0x080fe20000400000 */
[----:B------:R-:W-:Y:S01]  /*a660*/  F2FP.TF32.F32.PACK_B R61, R61 ;  /* 0x0000003dff3d723e */ /* 0x000fe200024050ff */
[-C--:B-1----:R-:W-:Y:S01]  /*a670*/  FMUL R21, R84, R154.reuse ;  /* 0x0000009a54157220 */ /* 0x082fe20000400000 */
[----:B------:R0:W-:Y:S01]  /*a680*/  @P0 STG.E desc[UR36][R6.64+0x60], R3 ;  /* 0x0000600306000986 */ /* 0x0001e2000c101924 */
[----:B------:R-:W-:Y:S01]  /*a690*/  ISETP.GT.AND P0, PT, R0, 0x20, P2 ;  /* 0x000000200000780c */ /* 0x000fe20001704270 */
[-C--:B------:R-:W-:Y:S01]  /*a6a0*/  FMUL R85, R85, R154.reuse ;  /* 0x0000009a55557220 */ /* 0x080fe20000400000 */
[----:B------:R-:W-:Y:S01]  /*a6b0*/  F2FP.TF32.F32.PACK_B R63, R63 ;  /* 0x0000003fff3f723e */ /* 0x000fe200024050ff */
[----:B------:R-:W-:Y:S01]  /*a6c0*/  FMUL R87, R87, R154 ;  /* 0x0000009a57577220 */ /* 0x000fe20000400000 */
[----:B------:R-:W-:-:S02]  /*a6d0*/  F2FP.TF32.F32.PACK_B R65, R65 ;  /* 0x00000041ff41723e */ /* 0x000fc400024050ff */
[----:B------:R-:W-:Y:S02]  /*a6e0*/  F2FP.TF32.F32.PACK_B R67, R67 ;  /* 0x00000043ff43723e */ /* 0x000fe400024050ff */
[----:B------:R-:W-:Y:S02]  /*a6f0*/  F2FP.TF32.F32.PACK_B R69, R69 ;  /* 0x00000045ff45723e */ /* 0x000fe400024050ff */
[----:B------:R-:W-:Y:S01]  /*a700*/  F2FP.TF32.F32.PACK_B R71, R71 ;  /* 0x00000047ff47723e */ /* 0x000fe200024050ff */
[----:B0-----:R-:W-:Y:S02]  /*a710*/  @P4 IMAD.MOV.U32 R6, RZ, RZ, R14 ;  /* 0x000000ffff064224 */ /* 0x001fe400078e000e */
[----:B------:R-:W-:Y:S01]  /*a720*/  FMUL R3, R44, R154 ;  /* 0x0000009a2c037220 */ /* 0x000fe20000400000 */
[----:B------:R-:W-:Y:S01]  /*a730*/  @P4 IMAD.MOV.U32 R7, RZ, RZ, R15 ;  /* 0x000000ffff074224 */ /* 0x000fe200078e000f */
[----:B------:R-:W-:Y:S02]  /*a740*/  F2FP.TF32.F32.PACK_B R73, R73 ;  /* 0x00000049ff49723e */ /* 0x000fe400024050ff */
[----:B------:R-:W-:-:S02]  /*a750*/  F2FP.TF32.F32.PACK_B R75, R75 ;  /* 0x0000004bff4b723e */ /* 0x000fc400024050ff */
[----:B------:R0:W-:Y:S01]  /*a760*/  @P4 STG.E desc[UR36][R6.64+0x64], R39 ;  /* 0x0000642706004986 */ /* 0x0001e2000c101924 */
[C---:B------:R-:W-:Y:S02]  /*a770*/  ISETP.GT.AND P4, PT, R0.reuse, 0x21, P2 ;  /* 0x000000210000780c */ /* 0x040fe40001784270 */
[----:B------:R-:W-:Y:S01]  /*a780*/  F2FP.TF32.F32.PACK_B R3, R3 ;  /* 0x00000003ff03723e */ /* 0x000fe200024050ff */
[----:B------:R1:W-:Y:S01]  /*a790*/  @P5 STG.E desc[UR36][R4.64+0x80], R9 ;  /* 0x0000800904005986 */ /* 0x0003e2000c101924 */
[C---:B------:R-:W-:Y:S02]  /*a7a0*/  ISETP.GT.AND P5, PT, R0.reuse, 0x28, P1 ;  /* 0x000000280000780c */ /* 0x040fe40000fa4270 */
[----:B------:R-:W-:Y:S01]  /*a7b0*/  F2FP.TF32.F32.PACK_B R77, R77 ;  /* 0x0000004dff4d723e */ /* 0x000fe200024050ff */
[----:B------:R-:W-:Y:S01]  /*a7c0*/  @P3 STG.E desc[UR36][R4.64+0x84], R41 ;  /* 0x0000842904003986 */ /* 0x000fe2000c101924 */
[----:B------:R-:W-:Y:S02]  /*a7d0*/  ISETP.GT.AND P3, PT, R0, 0x29, P1 ;  /* 0x000000290000780c */ /* 0x000fe40000f64270 */
[----:B------:R-:W-:Y:S01]  /*a7e0*/  F2FP.TF32.F32.PACK_B R79, R79 ;  /* 0x0000004fff4f723e */ /* 0x000fe200024050ff */
[----:B0-----:R-:W-:Y:S01]  /*a7f0*/  @P0 IMAD.MOV.U32 R6, RZ, RZ, R14 ;  /* 0x000000ffff060224 */ /* 0x001fe200078e000e */
[----:B------:R-:W-:Y:S01]  /*a800*/  F2FP.TF32.F32.PACK_B R13, R13 ;  /* 0x0000000dff0d723e */ /* 0x000fe200024050ff */
[----:B------:R-:W-:Y:S01]  /*a810*/  @P0 IMAD.MOV.U32 R7, RZ, RZ, R15 ;  /* 0x000000ffff070224 */ /* 0x000fe200078e000f */
[----:B------:R-:W-:Y:S01]  /*a820*/  F2FP.TF32.F32.PACK_B R81, R81 ;  /* 0x00000051ff51723e */ /* 0x000fe200024050ff */
[----:B-1----:R-:W-:Y:S01]  /*a830*/  FMUL R9, R46, R154 ;  /* 0x0000009a2e097220 */ /* 0x002fe20000400000 */
[----:B------:R-:W-:-:S02]  /*a840*/  F2FP.TF32.F32.PACK_B R83, R83 ;  /* 0x00000053ff53723e */ /* 0x000fc400024050ff */
[----:B------:R0:W-:Y:S01]  /*a850*/  @P0 STG.E desc[UR36][R6.64+0x80], R11 ;  /* 0x0000800b06000986 */ /* 0x0001e2000c101924 */
[----:B------:R-:W-:Y:S02]  /*a860*/  ISETP.GT.AND P0, PT, R0, 0x28, P2 ;  /* 0x000000280000780c */ /* 0x000fe40001704270 */
[----:B------:R-:W-:Y:S02]  /*a870*/  F2FP.TF32.F32.PACK_B R9, R9 ;  /* 0x00000009ff09723e */ /* 0x000fe400024050ff */
[----:B------:R-:W-:Y:S02]  /*a880*/  F2FP.TF32.F32.PACK_B R21, R21 ;  /* 0x00000015ff15723e */ /* 0x000fe400024050ff */
[----:B------:R-:W-:Y:S02]  /*a890*/  F2FP.TF32.F32.PACK_B R85, R85 ;  /* 0x00000055ff55723e */ /* 0x000fe400024050ff */
[----:B------:R-:W-:Y:S01]  /*a8a0*/  F2FP.TF32.F32.PACK_B R87, R87 ;  /* 0x00000057ff57723e */ /* 0x000fe200024050ff */
[----:B0-----:R-:W-:-:S02]  /*a8b0*/  @P4 IMAD.MOV.U32 R6, RZ, RZ, R14 ;  /* 0x000000ffff064224 */ /* 0x001fc400078e000e */
[----:B------:R-:W-:Y:S01]  /*a8c0*/  FMUL R11, R48, R154 ;  /* 0x0000009a300b7220 */ /* 0x000fe20000400000 */
[----:B------:R-:W-:-:S04]  /*a8d0*/  @P4 IMAD.MOV.U32 R7, RZ, RZ, R15 ;  /* 0x000000ffff074224 */ /* 0x000fc800078e000f */
[----:B------:R-:W-:Y:S01]  /*a8e0*/  F2FP.TF32.F32.PACK_B R11, R11 ;  /* 0x0000000bff0b723e */ /* 0x000fe200024050ff */
[----:B------:R0:W-:Y:S01]  /*a8f0*/  @P4 STG.E desc[UR36][R6.64+0x84], R43 ;  /* 0x0000842b06004986 */ /* 0x0001e2000c101924 */
[----:B------:R-:W-:-:S03]  /*a900*/  ISETP.GT.AND P4, PT, R0, 0x29, P2 ;  /* 0x000000290000780c */ /* 0x000fc60001784270 */
[----:B------:R1:W-:Y:S01]  /*a910*/  @P5 STG.E desc[UR36][R4.64+0xa0], R3 ;  /* 0x0000a00304005986 */ /* 0x0003e2000c101924 */
[----:B------:R-:W-:-:S03]  /*a920*/  ISETP.GT.AND P5, PT, R0, 0x30, P1 ;  /* 0x000000300000780c */ /* 0x000fc60000fa4270 */
[----:B------:R-:W-:Y:S01]  /*a930*/  @P3 STG.E desc[UR36][R4.64+0xa4], R45 ;  /* 0x0000a42d04003986 */ /* 0x000fe2000c101924 */
[----:B------:R-:W-:Y:S01]  /*a940*/  ISETP.GT.AND P3, PT, R0, 0x31, P1 ;  /* 0x000000310000780c */ /* 0x000fe20000f64270 */
[----:B0-----:R-:W-:Y:S02]  /*a950*/  @P0 IMAD.MOV.U32 R6, RZ, RZ, R14 ;  /* 0x000000ffff060224 */ /* 0x001fe400078e000e */
[----:B------:R-:W-:Y:S02]  /*a960*/  @P0 IMAD.MOV.U32 R7, RZ, RZ, R15 ;  /* 0x000000ffff070224 */ /* 0x000fe400078e000f */
[----:B-1----:R-:W-:-:S03]  /*a970*/  FMUL R3, R50, R154 ;  /* 0x0000009a32037220 */ /* 0x002fc60000400000 */
[----:B------:R0:W-:Y:S01]  /*a980*/  @P0 STG.E desc[UR36][R6.64+0xa0], R9 ;  /* 0x0000a00906000986 */ /* 0x0001e2000c101924 */
[----:B------:R-:W-:Y:S02]  /*a990*/  ISETP.GT.AND P0, PT, R0, 0x30, P2 ;  /* 0x000000300000780c */ /* 0x000fe40001704270 */
[----:B------:R-:W-:Y:S01]  /*a9a0*/  F2FP.TF32.F32.PACK_B R3, R3 ;  /* 0x00000003ff03723e */ /* 0x000fe200024050ff */
[----:B0-----:R-:W-:Y:S02]  /*a9b0*/  @P4 IMAD.MOV.U32 R6, RZ, RZ, R14 ;  /* 0x000000ffff064224 */ /* 0x001fe400078e000e */
        /* <DEDUP_REMOVED lines=69> */
[----:B------:R-:W-:Y:S01]  /*ae10*/  @P3 STG.E desc[UR36][R4.64+0x144], R65 ;  /* 0x0001444104003986 */ /* 0x000fe2000c101924 */
[----:B------:R-:W-:-:S03]  /*ae20*/  ISETP.GT.AND P3, PT, R0, 0x59, P1 ;  /* 0x000000590000780c */ /* 0x000fc60000f64270 */
[----:B------:R1:W-:Y:S01]  /*ae30*/  @P5 STG.E desc[UR36][R4.64+0x140], R9 ;  /* 0x0001400904005986 */ /* 0x0003e2000c101924 */
[----:B------:R-:W-:Y:S01]  /*ae40*/  ISETP.GT.AND P5, PT, R0, 0x58, P1 ;  /* 0x000000580000780c */ /* 0x000fe20000fa4270 */
[----:B0-----:R-:W-:Y:S02]  /*ae50*/  @P0 IMAD.MOV.U32 R6, RZ, RZ, R14 ;  /* 0x000000ffff060224 */ /* 0x001fe400078e000e */
[----:B------:R-:W-:-:S05]  /*ae60*/  @P0 IMAD.MOV.U32 R7, RZ, RZ, R15 ;  /* 0x000000ffff070224 */ /* 0x000fca00078e000f */
[----:B------:R0:W-:Y:S01]  /*ae70*/  @P0 STG.E desc[UR36][R6.64+0x140], R11 ;  /* 0x0001400b06000986 */ /* 0x0001e2000c101924 */
[----:B------:R-:W-:Y:S01]  /*ae80*/  ISETP.GT.AND P0, PT, R0, 0x58, P2 ;  /* 0x000000580000780c */ /* 0x000fe20001704270 */
[----:B-1----:R-:W-:-:S05]  /*ae90*/  FMUL R9, R70, R154 ;  /* 0x0000009a46097220 */ /* 0x002fca0000400000 */
        /* <DEDUP_REMOVED lines=50> */
[----:B------:R-:W-:-:S05]  /*b1c0*/  @P4 IMAD.MOV.U32 R7, RZ, RZ, R15 ;  /* 0x000000ffff074224 */ /* 0x000fca00078e000f */
[----:B------:R0:W-:Y:S01]  /*b1d0*/  @P4 STG.E desc[UR36][R6.64+0x1a4], R79 ;  /* 0x0001a44f06004986 */ /* 0x0001e2000c101924 */
[----:B------:R-:W-:-:S03]  /*b1e0*/  ISETP.GT.AND P4, PT, R0, 0x71, P2 ;  /* 0x000000710000780c */ /* 0x000fc60001784270 */
[----:B------:R-:W-:Y:S01]  /*b1f0*/  @P3 STG.E desc[UR36][R4.64+0x1c0], R13 ;  /* 0x0001c00d04003986 */ /* 0x000fe2000c101924 */
[C---:B------:R-:W-:Y:S02]  /*b200*/  ISETP.GT.AND P3, PT, R0.reuse, 0x78, P1 ;  /* 0x000000780000780c */ /* 0x040fe40000f64270 */
[C---:B------:R-:W-:Y:S01]  /*b210*/  ISETP.GT.AND P1, PT, R0.reuse, 0x79, P1 ;  /* 0x000000790000780c */ /* 0x040fe20000f24270 */
[----:B------:R-:W-:Y:S01]  /*b220*/  @P5 STG.E desc[UR36][R4.64+0x1c4], R81 ;  /* 0x0001c45104005986 */ /* 0x000fe2000c101924 */
[C---:B------:R-:W-:Y:S02]  /*b230*/  ISETP.GT.AND P5, PT, R0.reuse, 0x78, P2 ;  /* 0x000000780000780c */ /* 0x040fe400017a4270 */
[----:B------:R-:W-:Y:S01]  /*b240*/  ISETP.GT.AND P2, PT, R0, 0x79, P2 ;  /* 0x000000790000780c */ /* 0x000fe20001744270 */
[----:B0-----:R-:W-:Y:S02]  /*b250*/  @P0 IMAD.MOV.U32 R6, RZ, RZ, R14 ;  /* 0x000000ffff060224 */ /* 0x001fe400078e000e */
[----:B------:R-:W-:-:S05]  /*b260*/  @P0 IMAD.MOV.U32 R7, RZ, RZ, R15 ;  /* 0x000000ffff070224 */ /* 0x000fca00078e000f */
[----:B------:R0:W-:Y:S02]  /*b270*/  @P0 STG.E desc[UR36][R6.64+0x1c0], R3 ;  /* 0x0001c00306000986 */ /* 0x0001e4000c101924 */
[----:B0-----:R-:W-:Y:S02]  /*b280*/  @P4 IMAD.MOV.U32 R6, RZ, RZ, R14 ;  /* 0x000000ffff064224 */ /* 0x001fe400078e000e */
[----:B------:R-:W-:-:S05]  /*b290*/  @P4 IMAD.MOV.U32 R7, RZ, RZ, R15 ;  /* 0x000000ffff074224 */ /* 0x000fca00078e000f */
[----:B------:R-:W-:Y:S04]  /*b2a0*/  @P4 STG.E desc[UR36][R6.64+0x1c4], R83 ;  /* 0x0001c45306004986 */ /* 0x000fe8000c101924 */
[----:B------:R-:W-:Y:S04]  /*b2b0*/  @P3 STG.E desc[UR36][R4.64+0x1e0], R21 ;  /* 0x0001e01504003986 */ /* 0x000fe8000c101924 */
[----:B------:R0:W-:Y:S02]  /*b2c0*/  @P1 STG.E desc[UR36][R4.64+0x1e4], R85 ;  /* 0x0001e45504001986 */ /* 0x0001e4000c101924 */
[----:B0-----:R-:W-:-:S02]  /*b2d0*/  @P5 IMAD.MOV.U32 R4, RZ, RZ, R14 ;  /* 0x000000ffff045224 */ /* 0x001fc400078e000e */
[----:B------:R-:W-:-:S05]  /*b2e0*/  @P5 IMAD.MOV.U32 R5, RZ, RZ, R15 ;  /* 0x000000ffff055224 */ /* 0x000fca00078e000f */
[----:B------:R0:W-:Y:S04]  /*b2f0*/  @P5 STG.E desc[UR36][R4.64+0x1e0], R9 ;  /* 0x0001e00904005986 */ /* 0x0001e8000c101924 */
[----:B------:R0:W-:Y:S02]  /*b300*/  @P2 STG.E desc[UR36][R14.64+0x1e4], R87 ;  /* 0x0001e4570e002986 */ /* 0x0001e4000c101924 */
.L_x_280:
[----:B------:R-:W-:Y:S05]  /*b310*/  BSYNC B0 ;  /* 0x0000000000007941 */ /* 0x000fea0003800000 */
.L_x_28:
[----:B------:R-:W-:Y:S01]  /*b320*/  ULDC UR4, c[0x0][0xc] ;  /* 0x0000030000047ab9 */ /* 0x000fe20000000800 */
[----:B------:R-:W-:Y:S01]  /*b330*/  ULDC UR5, c[0x0][0x10] ;  /* 0x0000040000057ab9 */ /* 0x000fe20000000800 */
[----:B---3--:R-:W3:Y:S01]  /*b340*/  LDC R3, c[0x0][0x14] ;  /* 0x00000500ff037b82 */ /* 0x008ee20000000800 */
[----:B------:R-:W-:Y:S01]  /*b350*/  UIMAD.WIDE.U32 UR4, UR4, UR5, URZ ;  /* 0x00000005040472a5 */ /* 0x000fe2000f8e003f */
[----:B------:R-:W-:Y:S01]  /*b360*/  PRMT R0, RZ, 0x7610, R0 ;  /* 0x00007610ff007816 */ /* 0x000fe20000000000 */
[----:B------:R-:W-:Y:S02]  /*b370*/  IMAD.MOV.U32 R153, RZ, RZ, -0x1 ;  /* 0xffffffffff997424 */ /* 0x000fe400078e00ff */
[----:B------:R-:W-:Y:S02]  /*b380*/  IMAD.MOV.U32 R23, RZ, RZ, -0x1 ;  /* 0xffffffffff177424 */ /* 0x000fe400078e00ff */
[----:B---3--:R-:W-:-:S04]  /*b390*/  IMAD.WIDE.U32 R16, R3, UR4, R16 ;  /* 0x0000000403107c25 */ /* 0x008fc8000f8e0010 */
[----:B------:R-:W-:Y:S01]  /*b3a0*/  IMAD R3, R3, UR5, RZ ;  /* 0x0000000503037c24 */ /* 0x000fe2000f8e02ff */
[----:B------:R-:W-:Y:S02]  /*b3b0*/  ULDC.64 UR4, c[0x0][0x650] ;  /* 0x0001940000047ab9 */ /* 0x000fe40000000a00 */
[----:B------:R-:W-:Y:S01]  /*b3c0*/  ISETP.GE.U32.AND P0, PT, R16, UR4, PT ;  /* 0x0000000410007c0c */ /* 0x000fe2000bf06070 */
[----:B------:R-:W-:-:S05]  /*b3d0*/  IMAD.IADD R17, R17, 0x1, R3 ;  /* 0x0000000111117824 */ /* 0x000fca00078e0203 */
[----:B------:R-:W-:-:S13]  /*b3e0*/  ISETP.GE.U32.AND.EX P0, PT, R17, UR5, PT, P0 ;  /* 0x0000000511007c0c */ /* 0x000fda000bf06100 */
[----:B------:R-:W-:Y:S05]  /*b3f0*/  @P0 BRA `(.L_x_281) ;  /* 0x0000000400640947 */ /* 0x000fea0003800000 */
[----:B------:R-:W3:Y:S01]  /*b400*/  S2R R12, SR_CTAID.X ;  /* 0x00000000000c7919 */ /* 0x000ee20000002500 */
[----:B0-2---:R-:W0:Y:S01]  /*b410*/  LDC.64 R10, c[0x0][0x628] ;  /* 0x00018a00ff0a7b82 */ /* 0x005e220000000a00 */
[----:B------:R-:W-:Y:S01]  /*b420*/  ULDC UR4, c[0x0][0x150] ;  /* 0x0000540000047ab9 */ /* 0x000fe20000000800 */
[----:B------:R-:W-:Y:S01]  /*b430*/  IMAD.MOV.U32 R8, RZ, RZ, R16 ;  /* 0x000000ffff087224 */ /* 0x000fe200078e0010 */
[----:B------:R-:W2:Y:S01]  /*b440*/  S2R R24, SR_CTAID.Y ;  /* 0x0000000000187919 */ /* 0x000ea20000002600 */
[----:B------:R-:W-:-:S04]  /*b450*/  IMAD.MOV.U32 R9, RZ, RZ, R17 ;  /* 0x000000ffff097224 */ /* 0x000fc800078e0011 */
[----:B------:R-:W1:Y:S08]  /*b460*/  LDC R21, c[0x0][0x144] ;  /* 0x00005100ff157b82 */ /* 0x000e700000000800 */
[----:B------:R-:W1:Y:S08]  /*b470*/  LDC R0, c[0x0][0x630] ;  /* 0x00018c00ff007b82 */ /* 0x000e700000000800 */
[----:B------:R-:W1:Y:S01]  /*b480*/  LDC.64 R14, c[0x0][0x620] ;  /* 0x00018800ff0e7b82 */ /* 0x000e620000000a00 */
[----:B0-----:R-:W-:-:S04]  /*b490*/  ISETP.NE.U32.AND P0, PT, R10, RZ, PT ;  /* 0x000000ff0a00720c */ /* 0x001fc80003f05070 */
[----:B------:R-:W-:Y:S02]  /*b4a0*/  ISETP.NE.AND.EX P0, PT, R11, RZ, PT, P0 ;  /* 0x000000ff0b00720c */ /* 0x000fe40003f05300 */
[----:B---3--:R-:W-:-:S05]  /*b4b0*/  I2FP.F32.U32 R3, R12 ;  /* 0x0000000c00037245 */ /* 0x008fca0000201000 */
[----:B------:R-:W-:-:S04]  /*b4c0*/  FMUL R3, R3, UR4 ;  /* 0x0000000403037c20 */ /* 0x000fc80008400000 */
[----:B------:R0:W3:Y:S02]  /*b4d0*/  F2I.U32.TRUNC.NTZ R20, R3 ;  /* 0x0000000300147305 */ /* 0x0000e4000020f000 */
[----:B--2---:R-:W-:Y:S05]  /*b4e0*/  @!P0 BRA `(.L_x_282) ;  /* 0x0000000000288947 */ /* 0x004fea0003800000 */
[----:B0-----:R-:W0:Y:S02]  /*b4f0*/  LDC R3, c[0x0][0x634] ;  /* 0x00018d00ff037b82 */ /* 0x001e240000000800 */
        /* <DEDUP_REMOVED lines=9> */
.L_x_282:
[----:B------:R-:W2:Y:S01]  /*b590*/  LDC.64 R28, c[0x0][0x640] ;  /* 0x00019000ff1c7b82 */ /* 0x000ea20000000a00 */
[-CC-:B-1----:R-:W-:Y:S01]  /*b5a0*/  SHF.R.U64 R23, R8, R0.reuse, R9.reuse ;  /* 0x0000000008177219 */ /* 0x182fe20000001209 */
[----:B---3--:R-:W-:Y:S01]  /*b5b0*/  IMAD.MOV R20, RZ, RZ, -R20 ;  /* 0x000000ffff147224 */ /* 0x008fe200078e0a14 */
[----:B------:R-:W-:Y:S01]  /*b5c0*/  SHF.R.U32.HI R0, RZ, R0, R9 ;  /* 0x00000000ff007219 */ /* 0x000fe20000011609 */
[----:B------:R-:W-:Y:S01]  /*b5d0*/  ULDC UR4, c[0x0][0x154] ;  /* 0x0000550000047ab9 */ /* 0x000fe20000000800 */
[----:B0-----:R-:W-:Y:S01]  /*b5e0*/  IADD3 R3, P0, RZ, -R23, RZ ;  /* 0x80000017ff037210 */ /* 0x001fe20007f1e0ff */
[----:B------:R-:W-:Y:S02]  /*b5f0*/  IMAD R21, R21, R20, R12 ;  /* 0x0000001415157224 */ /* 0x000fe400078e020c */
[----:B------:R-:W0:Y:S01]  /*b600*/  LDC R6, c[0x0][0x618] ;  /* 0x00018600ff067b82 */ /* 0x000e220000000800 */
[----:B------:R-:W-:Y:S02]  /*b610*/  IMAD.MOV.U32 R7, RZ, RZ, 0x1 ;  /* 0x00000001ff077424 */ /* 0x000fe400078e00ff */
[----:B------:R-:W-:-:S04]  /*b620*/  IMAD.X R5, RZ, RZ, ~R0, P0 ;  /* 0x000000ffff057224 */ /* 0x000fc800000e0e00 */
[-C--:B------:R-:W-:Y:S01]  /*b630*/  IMAD R0, R5, R14.reuse, RZ ;  /* 0x0000000e05007224 */ /* 0x080fe200078e02ff */
[----:B------:R-:W1:Y:S01]  /*b640*/  LDC R8, c[0x0][0x608] ;  /* 0x00018200ff087b82 */ /* 0x000e620000000800 */
[----:B------:R-:W-:-:S04]  /*b650*/  IMAD.WIDE.U32 R4, R3, R14, R16 ;  /* 0x0000000e03047225 */ /* 0x000fc800078e0010 */
[----:B------:R-:W-:Y:S01]  /*b660*/  IMAD R3, R3, R15, R0 ;  /* 0x0000000f03037224 */ /* 0x000fe200078e0200 */
[----:B------:R-:W-:Y:S02]  /*b670*/  I2FP.F32.U32 R0, R24 ;  /* 0x0000001800007245 */ /* 0x000fe40000201000 */
[----:B------:R-:W3:Y:S01]  /*b680*/  LDC R26, c[0x0][0x658] ;  /* 0x00019600ff1a7b82 */ /* 0x000ee20000000800 */
[----:B------:R-:W-:Y:S01]  /*b690*/  IMAD.IADD R3, R5, 0x1, R3 ;  /* 0x0000000105037824 */ /* 0x000fe200078e0203 */
[----:B--2---:R-:W-:Y:S01]  /*b6a0*/  ISETP.NE.U32.AND P0, PT, R28, RZ, PT ;  /* 0x000000ff1c00720c */ /* 0x004fe20003f05070 */
[----:B------:R-:W-:Y:S01]  /*b6b0*/  FMUL R0, R0, UR4 ;  /* 0x0000000400007c20 */ /* 0x000fe20008400000 */
[----:B------:R-:W-:Y:S02]  /*b6c0*/  IMAD.MOV.U32 R5, RZ, RZ, -0x1 ;  /* 0xffffffffff057424 */ /* 0x000fe400078e00ff */
[----:B------:R-:W-:Y:S01]  /*b6d0*/  ISETP.NE.AND.EX P0, PT, R29, RZ, PT, P0 ;  /* 0x000000ff1d00720c */ /* 0x000fe20003f05300 */
[----:B------:R2:W2:Y:S01]  /*b6e0*/  F2I.U32.TRUNC.NTZ R13, R0 ;  /* 0x00000000000d7305 */ /* 0x0004a2000020f000 */
[----:B------:R-:W2:Y:S01]  /*b6f0*/  LDC R15, c[0x0][0x148] ;  /* 0x00005200ff0f7b82 */ /* 0x000ea20000000800 */
[----:B0-----:R-:W-:-:S02]  /*b700*/  SHF.R.U64 R12, R4, R6, R3 ;  /* 0x00000006040c7219 */ /* 0x001fc40000001203 */
[----:B------:R-:W-:-:S05]  /*b710*/  SHF.R.U32.HI R3, RZ, R6, R3 ;  /* 0x00000006ff037219 */ /* 0x000fca0000011603 */
[----:B------:R-:W0:Y:S01]  /*b720*/  LDC R20, c[0x0][0x600] ;  /* 0x00018000ff147b82 */ /* 0x000e220000000800 */
[-CC-:B-1----:R-:W-:Y:S02]  /*b730*/  SHF.R.U64 R10, R12, R8.reuse, R3.reuse ;  /* 0x000000080c0a7219 */ /* 0x182fe40000001203 */
[----:B------:R-:W-:-:S05]  /*b740*/  SHF.R.U32.HI R3, RZ, R8, R3 ;  /* 0x00000008ff037219 */ /* 0x000fca0000011603 */
[----:B------:R-:W1:Y:S01]  /*b750*/  LDC R27, c[0x0][0x648] ;  /* 0x00019200ff1b7b82 */ /* 0x000e620000000800 */
[-C--:B---3--:R-:W-:Y:S02]  /*b760*/  SHF.L.U32 R4, R5, R26.reuse, RZ ;  /* 0x0000001a05047219 */ /* 0x088fe400000006ff */
[--C-:B------:R-:W-:Y:S02]  /*b770*/  SHF.R.U64 R14, R10, R26, R3.reuse ;  /* 0x0000001a0a0e7219 */ /* 0x100fe40000001203 */
[----:B------:R-:W-:Y:S02]  /*b780*/  LOP3.LUT R25, RZ, R4, RZ, 0x33, !PT ;  /* 0x00000004ff197212 */ /* 0x000fe400078e33ff */
[-C--:B------:R-:W-:Y:S01]  /*b790*/  SHF.R.U32.HI R5, RZ, R26.reuse, R3 ;  /* 0x0000001aff057219 */ /* 0x080fe20000011603 */
[----:B------:R-:W3:Y:S01]  /*b7a0*/  LDC R30, c[0x0][0x638] ;  /* 0x00018e00ff1e7b82 */ /* 0x000ee20000000800 */
[----:B------:R-:W-:Y:S01]  /*b7b0*/  SHF.L.U32 R152, R7, R26, RZ ;  /* 0x0000001a07987219 */ /* 0x000fe200000006ff */
[----:B------:R-:W-:-:S06]  /*b7c0*/  IMAD.MOV.U32 R4, RZ, RZ, R14 ;  /* 0x000000ffff047224 */ /* 0x000fcc00078e000e */
[----:B------:R-:W0:Y:S01]  /*b7d0*/  LDC R31, c[0x0][0x610] ;  /* 0x00018400ff1f7b82 */ /* 0x000e220000000800 */
[----:B------:R-:W-:Y:S05]  /*b7e0*/  @!P0 BRA `(.L_x_283) ;  /* 0x0000000000288947 */ /* 0x000fea0003800000 */
[----:B------:R-:W4:Y:S02]  /*b7f0*/  LDC R3, c[0x0][0x64c] ;  /* 0x00019300ff037b82 */ /* 0x000f240000000800 */
[----:B----4-:R-:W-:-:S05]  /*b800*/  IADD3 R3, P0, R14, R3, RZ ;  /* 0x000000030e037210 */ /* 0x010fca0007f1e0ff */
        /* <DEDUP_REMOVED lines=8> */
.L_x_283:
[----:B------:R-:W-:Y:S01]  /*b890*/  ISETP.NE.AND P0, PT, R2, 0x1, PT ;  /* 0x000000010200780c */ /* 0x000fe20003f05270 */
[----:B0-----:R-:W-:Y:S01]  /*b8a0*/  VIADD R7, R20, 0xffffffff ;  /* 0xffffffff14077836 */ /* 0x001fe20000000000 */
[----:B-12---:R-:W-:Y:S01]  /*b8b0*/  SHF.R.U64 R0, R4, R27, R5 ;  /* 0x0000001b04007219 */ /* 0x006fe20000001205 */
[----:B------:R-:W-:Y:S01]  /*b8c0*/  IMAD.MOV R13, RZ, RZ, -R13 ;  /* 0x000000ffff0d7224 */ /* 0x000fe200078e0a0d */
[----:B------:R-:W-:Y:S01]  /*b8d0*/  LOP3.LUT R5, R10, R25, RZ, 0xc0, !PT ;  /* 0x000000190a057212 */ /* 0x000fe200078ec0ff */
[----:B------:R-:W-:Y:S02]  /*b8e0*/  IMAD.MOV.U32 R4, RZ, RZ, 0x1 ;  /* 0x00000001ff047424 */ /* 0x000fe400078e00ff */
[----:B------:R-:W-:Y:S02]  /*b8f0*/  IMAD.MOV R3, RZ, RZ, -R0 ;  /* 0x000000ffff037224 */ /* 0x000fe400078e0a00 */
[----:B------:R-:W-:Y:S01]  /*b900*/  IMAD R152, R152, R0, R5 ;  /* 0x0000000098987224 */ /* 0x000fe200078e0205 */
[----:B------:R-:W-:Y:S01]  /*b910*/  LOP3.LUT R5, R12, R7, RZ, 0xc0, !PT ;  /* 0x000000070c057212 */ /* 0x000fe200078ec0ff */
[----:B---3--:R-:W-:-:S02]  /*b920*/  IMAD R0, R3, R30, R14 ;  /* 0x0000001e03007224 */ /* 0x008fc400078e020e */
[----:B------:R-:W-:Y:S02]  /*b930*/  @P0 IMAD R21, R15, R13, R24 ;  /* 0x0000000d0f150224 */ /* 0x000fe400078e0218 */
[----:B------:R-:W-:Y:S01]  /*b940*/  IMAD R3, R0, R20, R5 ;  /* 0x0000001400037224 */ /* 0x000fe200078e0205 */
[----:B------:R-:W-:Y:S01]  /*b950*/  PRMT R0, R4, 0x7610, R0 ;  /* 0x0000761004007816 */ /* 0x000fe20000000000 */
[----:B------:R-:W-:-:S05]  /*b960*/  IMAD R152, R152, R31, R21 ;  /* 0x0000001f98987224 */ /* 0x000fca00078e0215 */
[----:B------:R-:W-:Y:S02]  /*b970*/  SEL R153, R3, R152, !P0 ;  /* 0x0000009803997207 */ /* 0x000fe40004000000 */
[----:B------:R-:W-:-:S07]  /*b980*/  SEL R152, R152, R3, !P0 ;  /* 0x0000000398987207 */ /* 0x000fce0004000000 */
.L_x_281:
[----:B------:R-:W-:-:S13]  /*b990*/  LOP3.LUT P0, RZ, R0, 0xff, RZ, 0xc0, !PT ;  /* 0x000000ff00ff7812 */ /* 0x000fda000780c0ff */
[----:B------:R-:W-:Y:S05]  /*b9a0*/  @P0 BRA `(.L_x_284) ;  /* 0xffffff5400600947 */ /* 0x000fea000383ffff */
[----:B------:R-:W-:Y:S05]  /*b9b0*/  EXIT ;  /* 0x000000000000794d */ /* 0x000fea0003800000 */
.L_x_3:
[----:B0-----:R-:W-:Y:S01]  /*b9c0*/  ULDC.64 UR4, c[0x0][0x650] ;  /* 0x0001940000047ab9 */ /* 0x001fe20000000a00 */
        /* <DEDUP_REMOVED lines=25> */
.L_x_286:
[--C-:B------:R-:W-:Y:S01]  /*bb60*/  SHF.R.U64 R12, R10, R14, R11.reuse ;  /* 0x0000000e0a0c7219 */ /* 0x100fe2000000120b */
[----:B------:R-:W0:Y:S01]  /*bb70*/  LDC R22, c[0x0][0x618] ;  /* 0x00018600ff167b82 */ /* 0x000e220000000800 */
[----:B------:R-:W-:Y:S01]  /*bb80*/  I2FP.F32.U32 R6, R4 ;  /* 0x0000000400067245 */ /* 0x000fe20000201000 */
[----:B------:R-:W-:Y:S01]  /*bb90*/  ULDC UR4, c[0x0][0x150] ;  /* 0x0000540000047ab9 */ /* 0x000fe20000000800 */
[----:B------:R-:W-:Y:S02]  /*bba0*/  SHF.R.U32.HI R5, RZ, R14, R11 ;  /* 0x0000000eff057219 */ /* 0x000fe4000001160b */
[----:B------:R-:W-:Y:S01]  /*bbb0*/  IADD3 R9, P0, RZ, -R12, RZ ;  /* 0x8000000cff097210 */ /* 0x000fe20007f1e0ff */
[----:B------:R-:W-:Y:S01]  /*bbc0*/  FMUL R11, R6, UR4 ;  /* 0x00000004060b7c20 */ /* 0x000fe20008400000 */
[----:B------:R-:W-:Y:S01]  /*bbd0*/  ULDC UR4, c[0x0][0x154] ;  /* 0x0000550000047ab9 */ /* 0x000fe20000000800 */
[----:B------:R-:W1:Y:S02]  /*bbe0*/  LDC.64 R24, c[0x0][0x640] ;  /* 0x00019000ff187b82 */ /* 0x000e640000000a00 */
[----:B------:R-:W-:-:S02]  /*bbf0*/  IMAD.X R5, RZ, RZ, ~R5, P0 ;  /* 0x000000ffff057224 */ /* 0x000fc400000e0e05 */
[----:B------:R-:W2:Y:S01]  /*bc00*/  F2I.U32.TRUNC.NTZ R11, R11 ;  /* 0x0000000b000b7305 */ /* 0x000ea2000020f000 */
[----:B------:R-:W-:-:S03]  /*bc10*/  IMAD.WIDE.U32 R6, R9, R20, R16 ;  /* 0x0000001409067225 */ /* 0x000fc600078e0010 */
[----:B------:R-:W3:Y:S01]  /*bc20*/  LDC R13, c[0x0][0x144] ;  /* 0x00005100ff0d7b82 */ /* 0x000ee20000000800 */
[----:B------:R-:W-:-:S04]  /*bc30*/  IMAD R8, R5, R20, RZ ;  /* 0x0000001405087224 */ /* 0x000fc800078e02ff */
[----:B------:R-:W-:Y:S02]  /*bc40*/  IMAD R5, R9, R21, R8 ;  /* 0x0000001509057224 */ /* 0x000fe400078e0208 */
[----:B------:R-:W-:Y:S01]  /*bc50*/  IMAD.MOV.U32 R8, RZ, RZ, -0x1 ;  /* 0xffffffffff087424 */ /* 0x000fe200078e00ff */
[----:B------:R-:W4:Y:S01]  /*bc60*/  LDC R14, c[0x0][0x608] ;  /* 0x00018200ff0e7b82 */ /* 0x000f220000000800 */
[----:B------:R-:W-:Y:S01]  /*bc70*/  IMAD.IADD R5, R7, 0x1, R5 ;  /* 0x0000000107057824 */ /* 0x000fe200078e0205 */
[----:B------:R-:W-:-:S04]  /*bc80*/  I2FP.F32.U32 R7, R3 ;  /* 0x0000000300077245 */ /* 0x000fc80000201000 */
[-C--:B0-----:R-:W-:Y:S01]  /*bc90*/  SHF.R.U64 R10, R6, R22.reuse, R5 ;  /* 0x00000016060a7219 */ /* 0x081fe20000001205 */
[----:B--2---:R-:W-:Y:S01]  /*bca0*/  IMAD.MOV R6, RZ, RZ, -R11 ;  /* 0x000000ffff067224 */ /* 0x004fe200078e0a0b */
[----:B------:R-:W0:Y:S01]  /*bcb0*/  LDC R9, c[0x0][0x658] ;  /* 0x00019600ff097b82 */ /* 0x000e220000000800 */
[----:B-1----:R-:W-:Y:S01]  /*bcc0*/  ISETP.NE.U32.AND P0, PT, R24, RZ, PT ;  /* 0x000000ff1800720c */ /* 0x002fe20003f05070 */
[----:B------:R-:W-:Y:S01]  /*bcd0*/  FMUL R7, R7, UR4 ;  /* 0x0000000407077c20 */ /* 0x000fe20008400000 */
[----:B------:R-:W-:Y:S02]  /*bce0*/  SHF.R.U32.HI R5, RZ, R22, R5 ;  /* 0x00000016ff057219 */ /* 0x000fe40000011605 */
[----:B------:R-:W-:-:S03]  /*bcf0*/  ISETP.NE.AND.EX P0, PT, R25, RZ, PT, P0 ;  /* 0x000000ff1900720c */ /* 0x000fc60003f05300 */
[----:B------:R-:W1:Y:S01]  /*bd00*/  LDC R20, c[0x0][0x148] ;  /* 0x00005200ff147b82 */ /* 0x000e620000000800 */
[----:B---3--:R-:W-:Y:S02]  /*bd10*/  IMAD R23, R13, R6, R4 ;  /* 0x000000060d177224 */ /* 0x008fe400078e0204 */
[----:B------:R-:W-:-:S05]  /*bd20*/  IMAD.MOV.U32 R6, RZ, RZ, 0x1 ;  /* 0x00000001ff067424 */ /* 0x000fca00078e00ff */
[----:B------:R-:W2:Y:S01]  /*bd30*/  LDC R21, c[0x0][0x600] ;  /* 0x00018000ff157b82 */ /* 0x000ea20000000800 */
[-CC-:B----4-:R-:W-:Y:S02]  /*bd40*/  SHF.R.U64 R13, R10, R14.reuse, R5.reuse ;  /* 0x0000000e0a0d7219 */ /* 0x190fe40000001205 */
[----:B------:R-:W-:Y:S02]  /*bd50*/  SHF.R.U32.HI R4, RZ, R14, R5 ;  /* 0x0000000eff047219 */ /* 0x000fe40000011605 */
[----:B------:R3:W4:Y:S03]  /*bd60*/  F2I.U32.TRUNC.NTZ R14, R7 ;  /* 0x00000007000e7305 */ /* 0x000726000020f000 */
[----:B------:R-:W1:Y:S01]  /*bd70*/  LDC R26, c[0x0][0x648] ;  /* 0x00019200ff1a7b82 */ /* 0x000e620000000800 */
[-C--:B0-----:R-:W-:Y:S02]  /*bd80*/  SHF.R.U64 R15, R13, R9.reuse, R4 ;  /* 0x000000090d0f7219 */ /* 0x081fe40000001204 */
[----:B------:R-:W-:-:S02]  /*bd90*/  SHF.L.U32 R8, R8, R9, RZ ;  /* 0x0000000908087219 */ /* 0x000fc400000006ff */
[-C--:B------:R-:W-:Y:S01]  /*bda0*/  SHF.R.U32.HI R5, RZ, R9.reuse, R4 ;  /* 0x00000009ff057219 */ /* 0x080fe20000011604 */
[----:B------:R-:W-:Y:S01]  /*bdb0*/  IMAD.MOV.U32 R4, RZ, RZ, R15 ;  /* 0x000000ffff047224 */ /* 0x000fe200078e000f */
[----:B------:R-:W-:Y:S01]  /*bdc0*/  SHF.L.U32 R22, R6, R9, RZ ;  /* 0x0000000906167219 */ /* 0x000fe200000006ff */
[----:B------:R-:W0:Y:S01]  /*bdd0*/  LDC R27, c[0x0][0x638] ;  /* 0x00018e00ff1b7b82 */ /* 0x000e220000000800 */
[----:B------:R-:W-:-:S07]  /*bde0*/  LOP3.LUT R28, RZ, R8, RZ, 0x33, !PT ;  /* 0x00000008ff1c7212 */ /* 0x000fce00078e33ff */
        /* <DEDUP_REMOVED lines=12> */
.L_x_287:
[----:B------:R-:W-:Y:S01]  /*beb0*/  ISETP.NE.AND P0, PT, R2, 0x1, PT ;  /* 0x000000010200780c */ /* 0x000fe20003f05270 */
[----:B--2---:R-:W-:Y:S01]  /*bec0*/  VIADD R7, R21, 0xffffffff ;  /* 0xffffffff15077836 */ /* 0x004fe20000000000 */
[----:B-1----:R-:W-:Y:S01]  /*bed0*/  SHF.R.U64 R5, R4, R26, R5 ;  /* 0x0000001a04057219 */ /* 0x002fe20000001205 */
[----:B------:R-:W-:Y:S01]  /*bee0*/  IMAD.MOV R14, RZ, RZ, -R14 ;  /* 0x000000ffff0e7224 */ /* 0x000fe200078e0a0e */
[----:B------:R-:W-:Y:S01]  /*bef0*/  LOP3.LUT R4, R13, R28, RZ, 0xc0, !PT ;  /* 0x0000001c0d047212 */ /* 0x000fe200078ec0ff */
[----:B------:R-:W-:Y:S01]  /*bf00*/  IMAD.MOV.U32 R8, RZ, RZ, R12 ;  /* 0x000000ffff087224 */ /* 0x000fe200078e000c */
[----:B------:R-:W-:Y:S01]  /*bf10*/  LOP3.LUT R10, R10, R7, RZ, 0xc0, !PT ;  /* 0x000000070a0a7212 */ /* 0x000fe200078ec0ff */
[----:B------:R-:W-:Y:S02]  /*bf20*/  IMAD.MOV R6, RZ, RZ, -R5 ;  /* 0x000000ffff067224 */ /* 0x000fe400078e0a05 */
[----:B------:R-:W-:-:S04]  /*bf30*/  IMAD R4, R22, R5, R4 ;  /* 0x0000000516047224 */ /* 0x000fc800078e0204 */
[----:B------:R-:W-:Y:S02]  /*bf40*/  @P0 IMAD R23, R20, R14, R3 ;  /* 0x0000000e14170224 */ /* 0x000fe400078e0203 */
[----:B0-----:R-:W-:Y:S02]  /*bf50*/  IMAD R3, R6, R27, R15 ;  /* 0x0000001b06037224 */ /* 0x001fe400078e020f */
[----:B------:R-:W-:Y:S02]  /*bf60*/  IMAD R7, R4, R29, R23 ;  /* 0x0000001d04077224 */ /* 0x000fe400078e0217 */
[----:B------:R-:W-:Y:S02]  /*bf70*/  IMAD R4, R3, R21, R10 ;  /* 0x0000001503047224 */ /* 0x000fe400078e020a */
[----:B------:R-:W-:-:S03]  /*bf80*/  IMAD.MOV.U32 R6, RZ, RZ, 0x1 ;  /* 0x00000001ff067424 */ /* 0x000fc600078e00ff */
[----:B------:R-:W-:Y:S02]  /*bf90*/  SEL R9, R4, R7, !P0 ;  /* 0x0000000704097207 */ /* 0x000fe40004000000 */
[----:B------:R-:W-:-:S07]  /*bfa0*/  SEL R7, R7, R4, !P0 ;  /* 0x0000000407077207 */ /* 0x000fce0004000000 */
.L_x_285:
[----:B------:R-:W-:-:S08]  /*bfb0*/  NOP ;  /* 0x0000000000007918 */ /* 0x000fd00000000000 */
[----:B------:R-:W0:-:S00]  /*bfc0*/  USETMAXREG.DEALLOC.CTAPOOL 0x28 ;  /* 0x00000028000079c8 */ /* 0x000e0000080e0500 */
[----:B0-----:R-:W-:-:S13]  /*bfd0*/  ISETP.NE.AND P0, PT, R0, RZ, PT ;  /* 0x000000ff0000720c */ /* 0x001fda0003f05270 */
[----:B------:R-:W-:Y:S05]  /*bfe0*/  @P0 EXIT ;  /* 0x000000000000094d */ /* 0x000fea0003800000 */
[----:B------:R-:W-:Y:S01]  /*bff0*/  LOP3.LUT P0, RZ, R6, 0xff, RZ, 0xc0, !PT ;  /* 0x000000ff06ff7812 */ /* 0x000fe2000780c0ff */
[----:B------:R-:W-:Y:S02]  /*c000*/  IMAD.MOV.U32 R3, RZ, RZ, 0x1 ;  /* 0x00000001ff037424 */ /* 0x000fe400078e00ff */
[----:B------:R-:W-:-:S10]  /*c010*/  IMAD.MOV.U32 R0, RZ, RZ, RZ ;  /* 0x000000ffff007224 */ /* 0x000fd400078e00ff */
[----:B------:R-:W-:Y:S05]  /*c020*/  @!P0 BRA `(.L_x_288) ;  /* 0x0000000c00c08947 */ /* 0x000fea0003800000 */
[----:B------:R-:W0:Y:S01]  /*c030*/  LDC R0, c[0x0][0x28c] ;  /* 0x0000a300ff007b82 */ /* 0x000e220000000800 */
[----:B------:R-:W-:Y:S01]  /*c040*/  ULDC UR21, c[0x0][0x658] ;  /* 0x0001960000157ab9 */ /* 0x000fe20000000800 */
[----:B------:R-:W-:Y:S01]  /*c050*/  UMOV UR5, 0xffffffff ;  /* 0xffffffff00057882 */ /* 0x000fe20000000000 */
[----:B------:R-:W-:Y:S01]  /*c060*/  ULDC UR4, c[0x0][0xc] ;  /* 0x0000030000047ab9 */ /* 0x000fe20000000800 */
[----:B------:R-:W-:Y:S01]  /*c070*/  USHF.L.U32 UR29, UR5, UR21, URZ ;  /* 0x00000015051d7299 */ /* 0x000fe2000800063f */
[C---:B------:R-:W-:Y:S01]  /*c080*/  LOP3.LUT P2, RZ, R18.reuse, 0x7f, RZ, 0xc0, !PT ;  /* 0x0000007f12ff7812 */ /* 0x040fe2000784c0ff */
[----:B------:R-:W-:Y:S01]  /*c090*/  UMOV UR6, 0x1 ;  /* 0x0000000100067882 */ /* 0x000fe20000000000 */
[----:B------:R-:W-:Y:S01]  /*c0a0*/  ULDC UR5, c[0x0][0x10] ;  /* 0x0000040000057ab9 */ /* 0x000fe20000000800 */
[----:B------:R-:W-:Y:S01]  /*c0b0*/  LOP3.LUT P0, RZ, R18, 0x1f, RZ, 0xc0, !PT ;  /* 0x0000001f12ff7812 */ /* 0x000fe2000780c0ff */
[----:B------:R-:W-:Y:S01]  /*c0c0*/  UIMAD.WIDE.U32 UR4, UR4, UR5, URZ ;  /* 0x00000005040472a5 */ /* 0x000fe2000f8e003f */
[----:B------:R-:W-:Y:S01]  /*c0d0*/  BSSY B0, `(.L_x_288) ;  /* 0x00000e5000007945 */ /* 0x000fe20003800000 */
[----:B------:R-:W-:Y:S01]  /*c0e0*/  USHF.L.U32 UR21, UR6, UR21, URZ ;  /* 0x0000001506157299 */ /* 0x000fe2000800063f */
[----:B------:R-:W-:Y:S01]  /*c0f0*/  IMAD.MOV.U32 R11, RZ, RZ, 0x1 ;  /* 0x00000001ff0b7424 */ /* 0x000fe200078e00ff */
[----:B------:R-:W-:Y:S01]  /*c100*/  LOP3.LUT R18, R19, 0x2, RZ, 0xfc, !PT ;  /* 0x0000000213127812 */ /* 0x000fe200078efcff */
[----:B------:R-:W-:Y:S01]  /*c110*/  ULDC UR6, c[0x0][0x14] ;  /* 0x0000050000067ab9 */ /* 0x000fe20000000800 */
[----:B------:R-:W-:Y:S01]  /*c120*/  PLOP3.LUT P0, PT, P0, P2, PT, 0x8a, 0x0 ;  /* 0x000000000000781c */ /* 0x000fe20000705172 */
[----:B------:R-:W-:-:S02]  /*c130*/  UIMAD.WIDE.U32 UR14, UR4, UR6, URZ ;  /* 0x00000006040e72a5 */ /* 0x000fc4000f8e003f */
[----:B------:R-:W-:Y:S01]  /*c140*/  UIMAD UR37, UR5, UR6, URZ ;  /* 0x00000006052572a4 */ /* 0x000fe2000f8e023f */
[----:B------:R-:W-:Y:S01]  /*c150*/  ULDC UR13, c[0x0][0x600] ;  /* 0x00018000000d7ab9 */ /* 0x000fe20000000800 */
[----:B------:R-:W-:Y:S02]  /*c160*/  ULOP3.LUT UR29, URZ, UR29, URZ, 0x33, !UPT ;  /* 0x0000001d3f1d7292 */ /* 0x000fe4000f8e333f */
[----:B------:R-:W-:Y:S01]  /*c170*/  UIADD3 UR13, UR13, -0x1, URZ ;  /* 0xffffffff0d0d7890 */ /* 0x000fe2000fffe03f */
[----:B0-----:R-:W-:Y:S01]  /*c180*/  VIADD R0, R0, 0x7f ;  /* 0x0000007f00007836 */ /* 0x001fe20000000000 */
[----:B------:R-:W-:Y:S01]  /*c190*/  UIADD3 UR37, UR15, UR37, URZ ;  /* 0x000000250f257290 */ /* 0x000fe2000fffe03f */
[----:B------:R-:W-:-:S03]  /*c1a0*/  ULDC.64 UR22, c[0x0][0x198] ;  /* 0x0000660000167ab9 */ /* 0x000fc60000000a00 */
[----:B------:R-:W-:-:S04]  /*c1b0*/  SHF.R.S32.HI R3, RZ, 0x1f, R0 ;  /* 0x0000001fff037819 */ /* 0x000fc80000011400 */
[----:B------:R-:W-:Y:S01]  /*c1c0*/  LEA.HI R3, R3, R0, RZ, 0x7 ;  /* 0x0000000003037211 */ /* 0x000fe200078f38ff */
[----:B------:R-:W-:-:S03]  /*c1d0*/  IMAD.MOV.U32 R0, RZ, RZ, RZ ;  /* 0x000000ffff007224 */ /* 0x000fc600078e00ff */
[----:B------:R-:W-:Y:S01]  /*c1e0*/  SHF.R.S32.HI R13, RZ, 0x7, R3 ;  /* 0x00000007ff0d7819 */ /* 0x000fe20000011403 */
[----:B------:R-:W-:-:S04]  /*c1f0*/  IMAD.MOV.U32 R3, RZ, RZ, 0x1 ;  /* 0x00000001ff037424 */ /* 0x000fc800078e00ff */
[----:B------:R-:W-:-:S07]  /*c200*/  VIADD R10, R13, 0x1 ;  /* 0x000000010d0a7836 */ /* 0x000fce0000000000 */
.L_x_300:
[----:B------:R-:W-:-:S03]  /*c210*/  UMOV UR4, 0xffffffff ;  /* 0xffffffff00047882 */ /* 0x000fc60000000000 */
[----:B------:R-:W-:Y:S05]  /*c220*/  BRA.DIV UR4, `(.L_x_289) ;  /* 0x00000012042c7947 */ /* 0x000fea000b800000 */
[----:B------:R-:W-:-:S13]  /*c230*/  ELECT P6, URZ, PT ;  /* 0x00000000003f782f */ /* 0x000fda00038c0000 */
.L_x_311:
[----:B------:R-:W0:Y:S01]  /*c240*/  LDC R4, c[0x0][0x28c] ;  /* 0x0000a300ff047b82 */ /* 0x000e220000000800 */
[----:B------:R-:W-:Y:S01]  /*c250*/  BSSY B1, `(.L_x_290) ;  /* 0x000005a000017945 */ /* 0x000fe20003800000 */
[----:B0-----:R-:W-:-:S13]  /*c260*/  ISETP.LT.OR P6, PT, R4, 0x1, !P6 ;  /* 0x000000010400780c */ /* 0x001fda00077c1670 */
[----:B------:R-:W-:Y:S05]  /*c270*/  @P6 BRA `(.L_x_291) ;  /* 0x00000004005c6947 */ /* 0x000fea0003800000 */
[----:B------:R-:W-:Y:S02]  /*c280*/  IMAD.SHL.U32 R14, R7, 0x100, RZ ;  /* 0x00000100070e7824 */ /* 0x000fe400078e00ff */
[----:B------:R-:W-:Y:S02]  /*c290*/  IMAD.SHL.U32 R15, R9, 0x80, RZ ;  /* 0x00000080090f7824 */ /* 0x000fe400078e00ff */
[----:B------:R-:W-:Y:S02]  /*c2a0*/  IMAD.MOV.U32 R20, RZ, RZ, RZ ;  /* 0x000000ffff147224 */ /* 0x000fe400078e00ff */
[----:B------:R-:W-:Y:S02]  /*c2b0*/  IMAD.MOV.U32 R4, RZ, RZ, R10 ;  /* 0x000000ffff047224 */ /* 0x000fe400078e000a */
[----:B------:R-:W-:Y:S02]  /*c2c0*/  IMAD.MOV.U32 R5, RZ, RZ, R3 ;  /* 0x000000ffff057224 */ /* 0x000fe400078e0003 */
[----:B------:R-:W-:-:S07]  /*c2d0*/  IMAD.MOV.U32 R6, RZ, RZ, R0 ;  /* 0x000000ffff067224 */ /* 0x000fce00078e0000 */
.L_x_295:
[----:B------:R-:W0:Y:S01]  /*c2e0*/  S2R R12, SR_CgaCtaId ;  /* 0x00000000000c7919 */ /* 0x000e220000008800 */
[----:B------:R-:W-:Y:S01]  /*c2f0*/  MOV R7, 0x400 ;  /* 0x0000040000077802 */ /* 0x000fe20000000f00 */
[----:B------:R-:W1:Y:S03]  /*c300*/  @!P2 LDC R9, c[0x0][0x500] ;  /* 0x00014000ff09ab82 */ /* 0x000e660000000800 */
[----:B0-----:R-:W-:Y:S02]  /*c310*/  LEA R21, R12, R7, 0x18 ;  /* 0x000000070c157211 */ /* 0x001fe400078ec0ff */
[----:B------:R-:W-:-:S03]  /*c320*/  SHF.L.U32 R7, R5, 0x1f, RZ ;  /* 0x0000001f05077819 */ /* 0x000fc600000006ff */
[----:B------:R-:W-:-:S04]  /*c330*/  IMAD R12, R6, 0x8, R21 ;  /* 0x00000008060c7824 */ /* 0x000fc800078e0215 */
[----:B------:R-:W0:Y:S02]  /*c340*/  SYNCS.PHASECHK.TRANS64.TRYWAIT P1, [R12+URZ+0x20], R7 ;  /* 0x000020070c0075a7 */ /* 0x000e24000802017f */
[----:B01----:R-:W-:Y:S05]  /*c350*/  @!P1 BRA `(.L_x_292) ;  /* 0x0000001000009947 */ /* 0x003fea0003800000 */
.L_x_312:
[----:B0-----:R-:W-:Y:S01]  /*c360*/  PRMT R7, R18, 0x9910, RZ ;  /* 0x0000991012077816 */ /* 0x001fe200000000ff */
[----:B------:R0:W-:Y:S03]  /*c370*/  @!P2 SYNCS.ARRIVE.TRANS64 RZ, [R12+URZ], R9 ;  /* 0x000000090cffa9a7 */ /* 0x0001e6000800003f */
[----:B------:R-:W-:-:S13]  /*c380*/  ISETP.NE.AND P1, PT, R7, 0x2, PT ;  /* 0x000000020700780c */ /* 0x000fda0003f25270 */
[----:B0-----:R-:W-:Y:S05]  /*c390*/  @P1 BRA `(.L_x_293) ;  /* 0x0000000000041947 */ /* 0x001fea0003800000 */
[----:B------:R-:W-:Y:S01]  /*c3a0*/  BPT.TRAP 0x1 ;  /* 0x000000040000795c */ /* 0x000fe20000300000 */
.L_x_293:
[----:B------:R-:W-:Y:S05]  /*c3b0*/  @P0 BRA `(.L_x_294) ;  /* 0x0000000000040947 */ /* 0x000fea0003800000 */
[----:B------:R-:W-:Y:S01]  /*c3c0*/  BPT.TRAP 0x1 ;  /* 0x000000040000795c */ /* 0x000fe20000300000 */
.L_x_294:
[----:B------:R-:W-:Y:S01]  /*c3d0*/  R2UR UR56, R21 ;  /* 0x00000000153872ca */ /* 0x000fe200000e0000 */
[----:B------:R-:W-:Y:S01]  /*c3e0*/  IMAD R21, R6, 0x20000, R21 ;  /* 0x0002000006157824 */ /* 0x000fe200078e0215 */
[----:B------:R-:W-:Y:S01]  /*c3f0*/  R2UR UR10, R20 ;  /* 0x00000000140a72ca */ /* 0x000fe200000e0000 */
[----:B------:R-:W-:Y:S01]  /*c400*/  UIADD3 UR30, UP0, UR22, 0xf0, URZ ;  /* 0x000000f0161e7890 */ /* 0x000fe2000ff1e03f */
[----:B------:R-:W-:Y:S01]  /*c410*/  R2UR UR16, R6 ;  /* 0x00000000061072ca */ /* 0x000fe200000e0000 */
[----:B------:R-:W-:Y:S01]  /*c420*/  VIADD R4, R4, 0xffffffff ;  /* 0xffffffff04047836 */ /* 0x000fe20000000000 */
[----:B------:R-:W-:Y:S01]  /*c430*/  R2UR UR32, R21 ;  /* 0x00000000152072ca */ /* 0x000fe200000e0000 */
[----:B------:R-:W-:Y:S01]  /*c440*/  UIADD3.X UR31, URZ, UR23, URZ, UP0, !UPT ;  /* 0x000000173f1f7290 */ /* 0x000fe200087fe43f */
[----:B------:R-:W-:Y:S01]  /*c450*/  R2UR UR9, R12 ;  /* 0x000000000c0972ca */ /* 0x000fe200000e0000 */
[----:B------:R-:W-:Y:S01]  /*c460*/  UIADD3 UR6, UP1, UR22, 0x1f0, URZ ;  /* 0x000001f016067890 */ /* 0x000fe2000ff3e03f */
[----:B------:R-:W-:Y:S01]  /*c470*/  R2UR UR11, R14 ;  /* 0x000000000e0b72ca */ /* 0x000fe200000e0000 */
[----:B------:R-:W-:Y:S01]  /*c480*/  UMOV UR4, 0x0 ;  /* 0x0000000000047882 */ /* 0x000fe20000000000 */
[----:B------:R-:W-:Y:S01]  /*c490*/  R2UR UR12, R8 ;  /* 0x00000000080c72ca */ /* 0x000fe200000e0000 */
[----:B------:R-:W-:Y:S01]  /*c4a0*/  UIADD3 UR56, UR56, 0x80100, URZ ;  /* 0x0008010038387890 */ /* 0x000fe2000fffe03f */
[----:B------:R-:W-:Y:S01]  /*c4b0*/  R2UR UR59, R15 ;  /* 0x000000000f3b72ca */ /* 0x000fe200000e0000 */
[----:B------:R-:W-:Y:S01]  /*c4c0*/  UIADD3 UR50, UR10, 0x20, URZ ;  /* 0x000000200a327890 */ /* 0x000fe2000fffe03f */
[----:B------:R-:W-:Y:S01]  /*c4d0*/  ISETP.GT.AND P3, PT, R4, 0x1, PT ;  /* 0x000000010400780c */ /* 0x000fe20003f64270 */
[----:B------:R-:W-:Y:S01]  /*c4e0*/  ULEA UR56, UR16, UR56, 0x10 ;  /* 0x0000003810387291 */ /* 0x000fe2000f8e803f */
[----:B------:R-:W-:Y:S01]  /*c4f0*/  VIADD R6, R6, 0x1 ;  /* 0x0000000106067836 */ /* 0x000fe20000000000 */
[----:B------:R-:W-:Y:S01]  /*c500*/  UIADD3 UR8, UR32, 0x100, URZ ;  /* 0x0000010020087890 */ /* 0x000fe2000fffe03f */
[----:B------:R-:W-:Y:S01]  /*c510*/  VIADD R20, R20, 0x80 ;  /* 0x0000008014147836 */ /* 0x000fe20000000000 */
[----:B------:R-:W-:-:S02]  /*c520*/  UIADD3 UR48, UR32, 0x8100, URZ ;  /* 0x0000810020307890 */ /* 0x000fc4000fffe03f */
[----:B------:R-:W-:Y:S01]  /*c530*/  UIADD3 UR42, UR10, 0x40, URZ ;  /* 0x000000400a2a7890 */ /* 0x000fe2000fffe03f */
[C---:B------:R-:W-:Y:S01]  /*c540*/  ISETP.NE.AND P1, PT, R6.reuse, 0x4, PT ;  /* 0x000000040600780c */ /* 0x040fe20003f25270 */
[----:B------:R-:W-:Y:S02]  /*c550*/  UIADD3 UR40, UR32, 0x10100, URZ ;  /* 0x0001010020287890 */ /* 0x000fe4000fffe03f */
[----:B------:R-:W-:Y:S01]  /*c560*/  UIADD3 UR34, UR10, 0x60, URZ ;  /* 0x000000600a227890 */ /* 0x000fe2000fffe03f */
[----:B------:R-:W-:Y:S01]  /*c570*/  SEL R12, RZ, 0x1, P1 ;  /* 0x00000001ff0c7807 */ /* 0x000fe20000800000 */
[----:B------:R-:W-:Y:S01]  /*c580*/  UIADD3 UR32, UR32, 0x18100, URZ ;  /* 0x0001810020207890 */ /* 0x000fe2000fffe03f */
[----:B------:R-:W-:Y:S01]  /*c590*/  SEL R6, R6, RZ, P1 ;  /* 0x000000ff06067207 */ /* 0x000fe20000800000 */
[----:B------:R-:W-:Y:S01]  /*c5a0*/  UMOV UR5, 0x10000000 ;  /* 0x1000000000057882 */ /* 0x000fe20000000000 */
[----:B------:R-:W-:Y:S01]  /*c5b0*/  UIADD3.X UR7, URZ, UR23, URZ, UP1, !UPT ;  /* 0x000000173f077290 */ /* 0x000fe20008ffe43f */
[----:B------:R0:W-:Y:S01]  /*c5c0*/  UTMALDG.3D [UR8], [UR30], desc[UR4] ;  /* 0x000004081e0075b4 */ /* 0x0001e20008011000 */
[----:B------:R-:W-:Y:S01]  /*c5d0*/  UIADD3 UR24, UR56, 0x4000, URZ ;  /* 0x0000400038187890 */ /* 0x000fe2000fffe03f */
[----:B------:R-:W-:Y:S01]  /*c5e0*/  LOP3.LUT R5, R5, R12, RZ, 0x3c, !PT ;  /* 0x0000000c05057212 */ /* 0x000fe200078e3cff */
[----:B------:R-:W-:Y:S01]  /*c5f0*/  UIADD3 UR16, UR56, 0x8000, URZ ;  /* 0x0000800038107890 */ /* 0x000fe2000fffe03f */
[----:B------:R-:W-:Y:S01]  /*c600*/  UMOV UR49, UR9 ;  /* 0x0000000900317c82 */ /* 0x000fe20008000000 */
        /* <DEDUP_REMOVED lines=8> */
[----:B------:R1:W-:Y:S01]  /*c690*/  UTMALDG.3D [UR48], [UR30], desc[UR4] ;  /* 0x000004301e0075b4 */ /* 0x0003e20008011000 */
        /* <DEDUP_REMOVED lines=9> */
[----:B0-----:R-:W-:Y:S01]  /*c730*/  UIADD3 UR8, UR56, 0xc000, URZ ;  /* 0x0000c00038087890 */ /* 0x001fe2000fffe03f */
[----:B------:R-:W-:Y:S01]  /*c740*/  UMOV UR19, UR59 ;  /* 0x0000003b00137c82 */ /* 0x000fe20008000000 */
[----:B------:R-:W-:Y:S01]  /*c750*/  UMOV UR20, UR12 ;  /* 0x0000000c00147c82 */ /* 0x000fe20008000000 */
[----:B------:R-:W-:Y:S01]  /*c760*/  UMOV UR18, UR42 ;  /* 0x0000002a00127c82 */ /* 0x000fe20008000000 */
[----:B------:R-:W-:Y:S01]  /*c770*/  UMOV UR11, UR59 ;  /* 0x0000003b000b7c82 */ /* 0x000fe20008000000 */
[----:B------:R1:W-:Y:S01]  /*c780*/  UTMALDG.3D [UR32], [UR30], desc[UR4] ;  /* 0x000004201e0075b4 */ /* 0x0003e20008011000 */
[----:B------:R-:W-:Y:S01]  /*c790*/  UMOV UR10, UR34 ;  /* 0x00000022000a7c82 */ /* 0x000fe20008000000 */
[----:B------:R1:W-:Y:S01]  /*c7a0*/  UTMALDG.3D [UR56], [UR6], desc[UR4] ;  /* 0x00000438060075b4 */ /* 0x0003e20008011000 */
[----:B------:R1:W-:Y:S01]  /*c7b0*/  UTMALDG.3D [UR24], [UR6], desc[UR4] ;  /* 0x00000418060075b4 */ /* 0x0003e20008011000 */
[----:B------:R1:W-:Y:S01]  /*c7c0*/  UTMALDG.3D [UR16], [UR6], desc[UR4] ;  /* 0x00000410060075b4 */ /* 0x0003e20008011000 */
[----:B------:R1:W-:Y:S02]  /*c7d0*/  UTMALDG.3D [UR8], [UR6], desc[UR4] ;  /* 0x00000408060075b4 */ /* 0x0003e40008011000 */
[----:B-1----:R-:W-:Y:S05]  /*c7e0*/  @P3 BRA `(.L_x_295) ;  /* 0xfffffff800bc3947 */ /* 0x002fea000383ffff */
.L_x_291:
[----:B------:R-:W-:Y:S05]  /*c7f0*/  BSYNC B1 ;  /* 0x0000000000017941 */ /* 0x000fea0003800000 */
.L_x_290:
[----:B------:R-:W-:Y:S01]  /*c800*/  LOP3.LUT P3, RZ, R11, 0xff, RZ, 0xc0, !PT ;  /* 0x000000ff0bff7812 */ /* 0x000fe2000786c0ff */
[----:B------:R-:W-:Y:S01]  /*c810*/  IMAD.IADD R0, R13, 0x1, R0 ;  /* 0x000000010d007824 */ /* 0x000fe200078e0200 */
[----:B------:R-:W-:Y:S01]  /*c820*/  IADD3 R16, P4, R16, UR14, RZ ;  /* 0x0000000e10107c10 */ /* 0x000fe2000ff9e0ff */
[----:B------:R-:W-:Y:S01]  /*c830*/  ULDC.64 UR4, c[0x0][0x650] ;  /* 0x0001940000047ab9 */ /* 0x000fe20000000a00 */
[----:B------:R-:W-:Y:S01]  /*c840*/  BSSY B1, `(.L_x_296) ;  /* 0x000006b000017945 */ /* 0x000fe20003800000 */
[----:B------:R-:W-:Y:S01]  /*c850*/  IMAD.MOV.U32 R7, RZ, RZ, -0x1 ;  /* 0xffffffffff077424 */ /* 0x000fe200078e00ff */
[----:B------:R-:W-:Y:S01]  /*c860*/  SHF.R.U32.HI R4, RZ, 0x2, R0 ;  /* 0x00000002ff047819 */ /* 0x000fe20000011600 */
[----:B------:R-:W-:Y:S01]  /*c870*/  IMAD.MOV.U32 R9, RZ, RZ, -0x1 ;  /* 0xffffffffff097424 */ /* 0x000fe200078e00ff */
[----:B------:R-:W-:Y:S01]  /*c880*/  ISETP.GT.U32.AND P1, PT, R0, 0x3, PT ;  /* 0x000000030000780c */ /* 0x000fe20003f24070 */
[----:B------:R-:W-:Y:S01]  /*c890*/  IMAD.MOV.U32 R8, RZ, RZ, -0x1 ;  /* 0xffffffffff087424 */ /* 0x000fe200078e00ff */
[----:B------:R-:W-:-:S02]  /*c8a0*/  LOP3.LUT R4, R4, 0x1, RZ, 0xc0, !PT ;  /* 0x0000000104047812 */ /* 0x000fc400078ec0ff */
[----:B------:R-:W-:Y:S01]  /*c8b0*/  ISETP.LT.U32.AND P1, PT, R13, 0x4, P1 ;  /* 0x000000040d00780c */ /* 0x000fe20000f21070 */
[----:B------:R-:W0:Y:S01]  /*c8c0*/  @P3 S2R R6, SR_CgaCtaId ;  /* 0x0000000000063919 */ /* 0x000e220000008800 */
[----:B------:R-:W-:Y:S02]  /*c8d0*/  @P3 MOV R5, 0x400 ;  /* 0x0000040000053802 */ /* 0x000fe40000000f00 */
[----:B------:R-:W-:Y:S02]  /*c8e0*/  IADD3.X R17, R17, UR37, RZ, P4, !PT ;  /* 0x0000002511117c10 */ /* 0x000fe4000a7fe4ff */
[----:B------:R-:W-:Y:S02]  /*c8f0*/  ISETP.GE.U32.AND P4, PT, R16, UR4, PT ;  /* 0x0000000410007c0c */ /* 0x000fe4000bf86070 */
[----:B------:R-:W-:Y:S02]  /*c900*/  LOP3.LUT R0, R0, 0x3, RZ, 0xc0, !PT ;  /* 0x0000000300007812 */ /* 0x000fe400078ec0ff */
[----:B------:R-:W-:-:S02]  /*c910*/  PRMT R11, RZ, 0x7610, R11 ;  /* 0x00007610ff0b7816 */ /* 0x000fc4000000000b */
[----:B0-----:R-:W-:-:S04]  /*c920*/  @P3 LEA R5, R6, R5, 0x18 ;  /* 0x0000000506053211 */ /* 0x001fc800078ec0ff */
[----:B------:R0:W-:Y:S01]  /*c930*/  @P3 SYNCS.ARRIVE.TRANS64.A1T0 RZ, [R5+URZ+0x58], RZ ;  /* 0x000058ff05ff39a7 */ /* 0x0001e2000810003f */
[----:B------:R-:W-:Y:S02]  /*c940*/  ISETP.NE.U32.AND P3, PT, R4, 0x1, PT ;  /* 0x000000010400780c */ /* 0x000fe40003f65070 */
[----:B------:R-:W-:Y:S02]  /*c950*/  SEL R4, RZ, 0x1, !P1 ;  /* 0x00000001ff047807 */ /* 0x000fe40004800000 */
[----:B------:R-:W-:Y:S02]  /*c960*/  ISETP.GE.U32.AND.EX P1, PT, R17, UR5, PT, P4 ;  /* 0x0000000511007c0c */ /* 0x000fe4000bf26140 */
[----:B------:R-:W-:-:S04]  /*c970*/  ISETP.GT.U32.AND P3, PT, R13, 0x3, !P3 ;  /* 0x000000030d00780c */ /* 0x000fc80005f64070 */
[----:B0-----:R-:W-:-:S04]  /*c980*/  SEL R5, RZ, 0x1, !P3 ;  /* 0x00000001ff057807 */ /* 0x001fc80005800000 */
[--C-:B------:R-:W-:Y:S02]  /*c990*/  LOP3.LUT R3, R5, R3, R4.reuse, 0x96, !PT ;  /* 0x0000000305037212 */ /* 0x100fe400078e9604 */
[----:B------:R-:W-:Y:S01]  /*c9a0*/  PRMT R4, RZ, 0x7610, R4 ;  /* 0x00007610ff047816 */ /* 0x000fe20000000004 */
[----:B------:R-:W-:Y:S06]  /*c9b0*/  @P1 BRA `(.L_x_297) ;  /* 0x00000004004c1947 */ /* 0x000fec0003800000 */
[----:B------:R-:W-:Y:S01]  /*c9c0*/  ULDC.64 UR4, c[0x0][0x628] ;  /* 0x00018a0000047ab9 */ /* 0x000fe20000000a00 */
[----:B------:R-:W0:Y:S01]  /*c9d0*/  S2R R14, SR_CTAID.X ;  /* 0x00000000000e7919 */ /* 0x000e220000002500 */
[----:B------:R-:W-:Y:S01]  /*c9e0*/  ISETP.NE.U32.AND P1, PT, RZ, UR4, PT ;  /* 0x00000004ff007c0c */ /* 0x000fe2000bf25070 */
[----:B------:R-:W-:Y:S01]  /*c9f0*/  ULDC UR7, c[0x0][0x630] ;  /* 0x00018c0000077ab9 */ /* 0x000fe20000000800 */
[----:B------:R-:W-:Y:S01]  /*ca00*/  IMAD.MOV.U32 R4, RZ, RZ, R16 ;  /* 0x000000ffff047224 */ /* 0x000fe200078e0010 */
[----:B------:R-:W1:Y:S01]  /*ca10*/  S2R R12, SR_CTAID.Y ;  /* 0x00000000000c7919 */ /* 0x000e620000002600 */
[----:B------:R-:W-:Y:S01]  /*ca20*/  ISETP.NE.AND.EX P1, PT, RZ, UR5, PT, P1 ;  /* 0x00000005ff007c0c */ /* 0x000fe2000bf25310 */
[----:B------:R-:W-:-:S12]  /*ca30*/  IMAD.MOV.U32 R5, RZ, RZ, R17 ;  /* 0x000000ffff057224 */ /* 0x000fd800078e0011 */
[----:B------:R-:W-:Y:S05]  /*ca40*/  @!P1 BRA `(.L_x_298) ;  /* 0x0000000000289947 */ /* 0x000fea0003800000 */
[----:B------:R-:W-:Y:S02]  /*ca50*/  ULDC UR6, c[0x0][0x634] ;  /* 0x00018d0000067ab9 */ /* 0x000fe40000000800 */
[----:B------:R-:W-:-:S05]  /*ca60*/  IADD3 R9, P1, R16, UR6, RZ ;  /* 0x0000000610097c10 */ /* 0x000fca000ff3e0ff */
[----:B------:R-:W-:-:S04]  /*ca70*/  IMAD.X R15, RZ, RZ, R17, P1 ;  /* 0x000000ffff0f7224 */ /* 0x000fc800008e0611 */
[----:B------:R-:W-:-:S04]  /*ca80*/  IMAD.WIDE.U32 R6, R15, UR4, RZ ;  /* 0x000000040f067c25 */ /* 0x000fc8000f8e00ff */
[----:B------:R-:W-:-:S04]  /*ca90*/  IMAD.WIDE.U32 R6, P1, R9, UR5, R6 ;  /* 0x0000000509067c25 */ /* 0x000fc8000f820006 */
[----:B------:R-:W-:-:S04]  /*caa0*/  IMAD.WIDE.U32 R8, R9, UR4, RZ ;  /* 0x0000000409087c25 */ /* 0x000fc8000f8e00ff */
[----:B------:R-:W-:Y:S01]  /*cab0*/  IMAD.X R5, RZ, RZ, RZ, P1 ;  /* 0x000000ffff057224 */ /* 0x000fe200008e06ff */
[----:B------:R-:W-:Y:S01]  /*cac0*/  IADD3 RZ, P1, R9, R6, RZ ;  /* 0x0000000609ff7210 */ /* 0x000fe20007f3e0ff */
[----:B------:R-:W-:-:S04]  /*cad0*/  IMAD.MOV.U32 R4, RZ, RZ, R7 ;  /* 0x000000ffff047224 */ /* 0x000fc800078e0007 */
[----:B------:R-:W-:-:S08]  /*cae0*/  IMAD.WIDE.U32.X R4, R15, UR5, R4, P1 ;  /* 0x000000050f047c25 */ /* 0x000fd000088e0404 */
.L_x_298:
[--C-:B------:R-:W-:Y:S01]  /*caf0*/  SHF.R.U64 R8, R4, UR7, R5.reuse ;  /* 0x0000000704087c19 */ /* 0x100fe20008001205 */
[----:B------:R-:W-:Y:S01]  /*cb00*/  ULDC.64 UR4, c[0x0][0x620] ;  /* 0x0001880000047ab9 */ /* 0x000fe20000000a00 */
[----:B------:R-:W-:Y:S01]  /*cb10*/  SHF.R.U32.HI R4, RZ, UR7, R5 ;  /* 0x00000007ff047c19 */ /* 0x000fe20008011605 */
[----:B------:R-:W2:Y:S01]  /*cb20*/  LDC R25, c[0x0][0x144] ;  /* 0x00005100ff197b82 */ /* 0x000ea20000000800 */
[----:B------:R-:W-:Y:S01]  /*cb30*/  IADD3 R7, P1, RZ, -R8, RZ ;  /* 0x80000008ff077210 */ /* 0x000fe20007f3e0ff */
[----:B------:R-:W-:Y:S01]  /*cb40*/  ULDC.64 UR8, c[0x0][0x640] ;  /* 0x0001900000087ab9 */ /* 0x000fe20000000a00 */
[----:B0-----:R-:W-:Y:S01]  /*cb50*/  I2FP.F32.U32 R9, R14 ;  /* 0x0000000e00097245 */ /* 0x001fe20000201000 */
[----:B------:R-:W-:Y:S02]  /*cb60*/  ULDC UR6, c[0x0][0x608] ;  /* 0x0001820000067ab9 */ /* 0x000fe40000000800 */
[----:B------:R-:W-:Y:S01]  /*cb70*/  IMAD.X R4, RZ, RZ, ~R4, P1 ;  /* 0x000000ffff047224 */ /* 0x000fe200008e0e04 */
[----:B------:R-:W-:Y:S01]  /*cb80*/  ISETP.NE.U32.AND P1, PT, RZ, UR8, PT ;  /* 0x00000008ff007c0c */ /* 0x000fe2000bf25070 */
[----:B------:R-:W0:Y:S02]  /*cb90*/  LDC R21, c[0x0][0x148] ;  /* 0x00005200ff157b82 */ /* 0x000e240000000800 */
[----:B------:R-:W-:Y:S01]  /*cba0*/  IMAD R6, R4, UR4, RZ ;  /* 0x0000000404067c24 */ /* 0x000fe2000f8e02ff */
[----:B------:R-:W-:Y:S01]  /*cbb0*/  ISETP.NE.AND.EX P1, PT, RZ, UR9, PT, P1 ;  /* 0x00000009ff007c0c */ /* 0x000fe2000bf25310 */
[----:B------:R-:W-:Y:S01]  /*cbc0*/  IMAD.WIDE.U32 R4, R7, UR4, R16 ;  /* 0x0000000407047c25 */ /* 0x000fe2000f8e0010 */
[----:B------:R-:W-:-:S03]  /*cbd0*/  ULDC UR4, c[0x0][0x150] ;  /* 0x0000540000047ab9 */ /* 0x000fc60000000800 */
[----:B------:R-:W-:Y:S02]  /*cbe0*/  IMAD R7, R7, UR5, R6 ;  /* 0x0000000507077c24 */ /* 0x000fe4000f8e0206 */
[----:B------:R-:W-:Y:S01]  /*cbf0*/  FMUL R6, R9, UR4 ;  /* 0x0000000409067c20 */ /* 0x000fe20008400000 */
[----:B------:R-:W-:Y:S01]  /*cc00*/  ULDC UR4, c[0x0][0x618] ;  /* 0x0001860000047ab9 */ /* 0x000fe20000000800 */
[----:B------:R-:W-:Y:S01]  /*cc10*/  ULDC UR5, c[0x0][0x154] ;  /* 0x0000550000057ab9 */ /* 0x000fe20000000800 */
[----:B------:R-:W-:-:S03]  /*cc20*/  IMAD.IADD R5, R5, 0x1, R7 ;  /* 0x0000000105057824 */ /* 0x000fc600078e0207 */
[----:B------:R-:W3:Y:S02]  /*cc30*/  F2I.U32.TRUNC.NTZ R6, R6 ;  /* 0x0000000600067305 */ /* 0x000ee4000020f000 */
[----:B------:R-:W-:Y:S02]  /*cc40*/  SHF.R.U64 R9, R4, UR4, R5 ;  /* 0x0000000404097c19 */ /* 0x000fe40008001205 */
[----:B-1----:R-:W-:-:S05]  /*cc50*/  I2FP.F32.U32 R4, R12 ;  /* 0x0000000c00047245 */ /* 0x002fca0000201000 */
[----:B------:R-:W-:Y:S01]  /*cc60*/  FMUL R22, R4, UR5 ;  /* 0x0000000504167c20 */ /* 0x000fe20008400000 */
[----:B------:R-:W-:Y:S01]  /*cc70*/  SHF.R.U32.HI R4, RZ, UR4, R5 ;  /* 0x00000004ff047c19 */ /* 0x000fe20008011605 */
[----:B------:R-:W-:-:S03]  /*cc80*/  ULDC UR4, c[0x0][0x658] ;  /* 0x0001960000047ab9 */ /* 0x000fc60000000800 */
[--C-:B------:R-:W-:Y:S01]  /*cc90*/  SHF.R.U64 R20, R9, UR6, R4.reuse ;  /* 0x0000000609147c19 */ /* 0x100fe20008001204 */
[----:B------:R-:W1:Y:S01]  /*cca0*/  F2I.U32.TRUNC.NTZ R22, R22 ;  /* 0x0000001600167305 */ /* 0x000e62000020f000 */
[----:B------:R-:W-:Y:S01]  /*ccb0*/  SHF.R.U32.HI R5, RZ, UR6, R4 ;  /* 0x00000006ff057c19 */ /* 0x000fe20008011604 */
[----:B---3--:R-:W-:-:S03]  /*ccc0*/  IMAD.MOV R6, RZ, RZ, -R6 ;  /* 0x000000ffff067224 */ /* 0x008fc600078e0a06 */
[--C-:B------:R-:W-:Y:S01]  /*ccd0*/  SHF.R.U64 R15, R20, UR4, R5.reuse ;  /* 0x00000004140f7c19 */ /* 0x100fe20008001205 */
[----:B--2---:R-:W-:Y:S01]  /*cce0*/  IMAD R14, R25, R6, R14 ;  /* 0x00000006190e7224 */ /* 0x004fe200078e020e */
[----:B------:R-:W-:-:S03]  /*ccf0*/  SHF.R.U32.HI R23, RZ, UR4, R5 ;  /* 0x00000004ff177c19 */ /* 0x000fc60008011605 */
[----:B------:R-:W-:Y:S02]  /*cd00*/  IMAD.MOV.U32 R4, RZ, RZ, R15 ;  /* 0x000000ffff047224 */ /* 0x000fe400078e000f */
[----:B------:R-:W-:Y:S01]  /*cd10*/  IMAD.MOV.U32 R5, RZ, RZ, R23 ;  /* 0x000000ffff057224 */ /* 0x000fe200078e0017 */
[----:B-1----:R-:W-:Y:S06]  /*cd20*/  @!P1 BRA `(.L_x_299) ;  /* 0x0000000000289947 */ /* 0x002fec0003800000 */
[----:B------:R-:W-:Y:S02]  /*cd30*/  ULDC UR4, c[0x0][0x64c] ;  /* 0x0001930000047ab9 */ /* 0x000fe40000000800 */
[----:B------:R-:W-:-:S05]  /*cd40*/  IADD3 R5, P1, R15, UR4, RZ ;  /* 0x000000040f057c10 */ /* 0x000fca000ff3e0ff */
[----:B------:R-:W-:-:S04]  /*cd50*/  IMAD.X R23, RZ, RZ, R23, P1 ;  /* 0x000000ffff177224 */ /* 0x000fc800008e0617 */
[----:B------:R-:W-:-:S04]  /*cd60*/  IMAD.WIDE.U32 R6, R23, UR8, RZ ;  /* 0x0000000817067c25 */ /* 0x000fc8000f8e00ff */
[----:B------:R-:W-:-:S04]  /*cd70*/  IMAD.WIDE.U32 R6, P1, R5, UR9, R6 ;  /* 0x0000000905067c25 */ /* 0x000fc8000f820006 */
[----:B------:R-:W-:-:S04]  /*cd80*/  IMAD.WIDE.U32 R4, R5, UR8, RZ ;  /* 0x0000000805047c25 */ /* 0x000fc8000f8e00ff */
[----:B------:R-:W-:Y:S01]  /*cd90*/  IMAD.MOV.U32 R4, RZ, RZ, R7 ;  /* 0x000000ffff047224 */ /* 0x000fe200078e0007 */
[----:B------:R-:W-:Y:S01]  /*cda0*/  IADD3 RZ, P3, R5, R6, RZ ;  /* 0x0000000605ff7210 */ /* 0x000fe20007f7e0ff */
[----:B------:R-:W-:-:S04]  /*cdb0*/  IMAD.X R5, RZ, RZ, RZ, P1 ;  /* 0x000000ffff057224 */ /* 0x000fc800008e06ff */
[----:B------:R-:W-:-:S08]  /*cdc0*/  IMAD.WIDE.U32.X R4, R23, UR9, R4, P3 ;  /* 0x0000000917047c25 */ /* 0x000fd000098e0404 */
.L_x_299:
[----:B------:R-:W-:Y:S01]  /*cdd0*/  ISETP.NE.AND P1, PT, R2, 0x1, PT ;  /* 0x000000010200780c */ /* 0x000fe20003f25270 */
[----:B------:R-:W-:Y:S01]  /*cde0*/  ULDC UR4, c[0x0][0x648] ;  /* 0x0001920000047ab9 */ /* 0x000fe20000000800 */
[----:B------:R-:W-:Y:S01]  /*cdf0*/  LOP3.LUT R20, R20, UR29, RZ, 0xc0, !PT ;  /* 0x0000001d14147c12 */ /* 0x000fe2000f8ec0ff */
[----:B------:R-:W-:Y:S01]  /*ce00*/  IMAD.MOV R22, RZ, RZ, -R22 ;  /* 0x000000ffff167224 */ /* 0x000fe200078e0a16 */
[----:B------:R-:W-:Y:S01]  /*ce10*/  SHF.R.U64 R5, R4, UR4, R5 ;  /* 0x0000000404057c19 */ /* 0x000fe20008001205 */
[----:B------:R-:W-:Y:S01]  /*ce20*/  ULDC UR4, c[0x0][0x638] ;  /* 0x00018e0000047ab9 */ /* 0x000fe20000000800 */
[----:B------:R-:W-:Y:S01]  /*ce30*/  LOP3.LUT R6, R9, UR13, RZ, 0xc0, !PT ;  /* 0x0000000d09067c12 */ /* 0x000fe2000f8ec0ff */
[----:B------:R-:W-:Y:S02]  /*ce40*/  ULDC UR5, c[0x0][0x610] ;  /* 0x0001840000057ab9 */ /* 0x000fe40000000800 */
[----:B------:R-:W-:Y:S02]  /*ce50*/  IMAD.MOV R4, RZ, RZ, -R5 ;  /* 0x000000ffff047224 */ /* 0x000fe400078e0a05 */
[----:B------:R-:W-:-:S02]  /*ce60*/  IMAD R5, R5, UR21, R20 ;  /* 0x0000001505057c24 */ /* 0x000fc4000f8e0214 */
[----:B0-----:R-:W-:Y:S02]  /*ce70*/  @P1 IMAD R14, R21, R22, R12 ;  /* 0x00000016150e1224 */ /* 0x001fe400078e020c */
[----:B------:R-:W-:Y:S01]  /*ce80*/  IMAD R15, R4, UR4, R15 ;  /* 0x00000004040f7c24 */ /* 0x000fe2000f8e020f */
[----:B------:R-:W-:Y:S01]  /*ce90*/  ULDC UR4, c[0x0][0x600] ;  /* 0x0001800000047ab9 */ /* 0x000fe20000000800 */
[----:B------:R-:W-:Y:S02]  /*cea0*/  IMAD R14, R5, UR5, R14 ;  /* 0x00000005050e7c24 */ /* 0x000fe4000f8e020e */
[----:B------:R-:W-:Y:S02]  /*ceb0*/  IMAD R15, R15, UR4, R6 ;  /* 0x000000040f0f7c24 */ /* 0x000fe4000f8e0206 */
[----:B------:R-:W-:-:S03]  /*cec0*/  IMAD.MOV.U32 R4, RZ, RZ, 0x1 ;  /* 0x00000001ff047424 */ /* 0x000fc600078e00ff */
[----:B------:R-:W-:Y:S02]  /*ced0*/  SEL R9, R15, R14, !P1 ;  /* 0x0000000e0f097207 */ /* 0x000fe40004800000 */
[----:B------:R-:W-:-:S07]  /*cee0*/  SEL R7, R14, R15, !P1 ;  /* 0x0000000f0e077207 */ /* 0x000fce0004800000 */
.L_x_297:
[----:B------:R-:W-:Y:S05]  /*cef0*/  BSYNC B1 ;  /* 0x0000000000017941 */ /* 0x000fea0003800000 */
.L_x_296:
[----:B------:R-:W-:-:S13]  /*cf00*/  LOP3.LUT P1, RZ, R4, 0xff, RZ, 0xc0, !PT ;  /* 0x000000ff04ff7812 */ /* 0x000fda000782c0ff */
[----:B------:R-:W-:Y:S05]  /*cf10*/  @P1 BRA `(.L_x_300) ;  /* 0xfffffff000bc1947 */ /* 0x000fea000383ffff */
[----:B------:R-:W-:Y:S05]  /*cf20*/  BSYNC B0 ;  /* 0x0000000000007941 */ /* 0x000fea0003800000 */
.L_x_288:
[----:B------:R-:W-:-:S03]  /*cf30*/  UMOV UR4, 0xffffffff ;  /* 0xffffffff00047882 */ /* 0x000fc60000000000 */
[----:B------:R-:W-:Y:S05]  /*cf40*/  BRA.DIV UR4, `(.L_x_301) ;  /* 0x0000000604187947 */ /* 0x000fea000b800000 */
[----:B------:R-:W-:-:S13]  /*cf50*/  ELECT P6, URZ, PT ;  /* 0x00000000003f782f */ /* 0x000fda00038c0000 */
.L_x_315:
[----:B------:R-:W-:Y:S04]  /*cf60*/  BSSY B0, `(.L_x_302) ;  /* 0x000002b000007945 */ /* 0x000fe80003800000 */
[----:B------:R-:W-:Y:S05]  /*cf70*/  @!P6 BRA `(.L_x_303) ;  /* 0x0000000000a4e947 */ /* 0x000fea0003800000 */
[----:B------:R-:W-:-:S04]  /*cf80*/  LOP3.LUT R19, R19, 0x2, RZ, 0xfc, !PT ;  /* 0x0000000213137812 */ /* 0x000fc800078efcff */
[----:B------:R-:W-:-:S13]  /*cf90*/  ISETP.NE.AND P0, PT, R19, 0x3, PT ;  /* 0x000000031300780c */ /* 0x000fda0003f05270 */
[----:B------:R-:W-:Y:S05]  /*cfa0*/  @!P0 BRA `(.L_x_304) ;  /* 0x0000000000048947 */ /* 0x000fea0003800000 */
[----:B------:R-:W-:Y:S01]  /*cfb0*/  BPT.TRAP 0x1 ;  /* 0x000000040000795c */ /* 0x000fe20000300000 */
.L_x_304:
[----:B------:R-:W0:Y:S01]  /*cfc0*/  S2R R5, SR_CgaCtaId ;  /* 0x0000000000057919 */ /* 0x000e220000008800 */
[----:B------:R-:W-:Y:S02]  /*cfd0*/  MOV R2, 0x400 ;  /* 0x0000040000027802 */ /* 0x000fe40000000f00 */
[----:B------:R-:W-:Y:S02]  /*cfe0*/  SHF.L.U32 R4, R3, 0x1f, RZ ;  /* 0x0000001f03047819 */ /* 0x000fe400000006ff */
[----:B0-----:R-:W-:-:S05]  /*cff0*/  LEA R5, R5, R2, 0x18 ;  /* 0x0000000205057211 */ /* 0x001fca00078ec0ff */
[----:B------:R-:W-:-:S04]  /*d000*/  VIADD R5, R5, 0x20 ;  /* 0x0000002005057836 */ /* 0x000fc80000000000 */
[C---:B------:R-:W-:Y:S02]  /*d010*/  IMAD R7, R0.reuse, 0x8, R5 ;  /* 0x0000000800077824 */ /* 0x040fe400078e0205 */
[----:B------:R-:W-:Y:S02]  /*d020*/  VIADD R0, R0, 0x1 ;  /* 0x0000000100007836 */ /* 0x000fe40000000000 */
[----:B------:R-:W0:Y:S03]  /*d030*/  SYNCS.PHASECHK.TRANS64.TRYWAIT P0, [R7+URZ], R4 ;  /* 0x00000004070075a7 */ /* 0x000e26000800017f */
[----:B------:R-:W-:-:S04]  /*d040*/  ISETP.NE.AND P1, PT, R0, 0x4, PT ;  /* 0x000000040000780c */ /* 0x000fc80003f25270 */
[----:B------:R-:W-:Y:S02]  /*d050*/  SEL R2, RZ, 0x1, P1 ;  /* 0x00000001ff027807 */ /* 0x000fe40000800000 */
[----:B------:R-:W-:Y:S02]  /*d060*/  SEL R0, R0, RZ, P1 ;  /* 0x000000ff00007207 */ /* 0x000fe40000800000 */
[----:B------:R-:W-:-:S03]  /*d070*/  LOP3.LUT R9, R3, R2, RZ, 0x3c, !PT ;  /* 0x0000000203097212 */ /* 0x000fc600078e3cff */
[----:B------:R-:W-:Y:S01]  /*d080*/  IMAD R6, R0, 0x8, R5 ;  /* 0x0000000800067824 */ /* 0x000fe200078e0205 */
[----:B------:R-:W-:Y:S01]  /*d090*/  SHF.L.U32 R3, R9, 0x1f, RZ ;  /* 0x0000001f09037819 */ /* 0x000fe200000006ff */
[----:B0-----:R-:W-:Y:S06]  /*d0a0*/  @!P0 BRA `(.L_x_305) ;  /* 0x0000000000e08947 */ /* 0x001fec0003800000 */
.L_x_316:
[----:B------:R-:W1:Y:S01]  /*d0b0*/  SYNCS.PHASECHK.TRANS64.TRYWAIT P0, [R6+URZ], R3 ;  /* 0x00000003060075a7 */ /* 0x000e62000800017f */
[----:B------:R-:W-:-:S05]  /*d0c0*/  VIADD R0, R0, 0x1 ;  /* 0x0000000100007836 */ /* 0x000fca0000000000 */
[----:B------:R-:W-:-:S04]  /*d0d0*/  ISETP.NE.AND P1, PT, R0, 0x4, PT ;  /* 0x000000040000780c */ /* 0x000fc80003f25270 */
[----:B------:R-:W-:Y:S02]  /*d0e0*/  SEL R2, RZ, 0x1, P1 ;  /* 0x00000001ff027807 */ /* 0x000fe40000800000 */
[----:B------:R-:W-:Y:S02]  /*d0f0*/  SEL R0, R0, RZ, P1 ;  /* 0x000000ff00007207 */ /* 0x000fe40000800000 */
[----:B------:R-:W-:-:S03]  /*d100*/  LOP3.LUT R9, R9, R2, RZ, 0x3c, !PT ;  /* 0x0000000209097212 */ /* 0x000fc600078e3cff */
[----:B0-----:R-:W-:Y:S01]  /*d110*/  IMAD R7, R0, 0x8, R5 ;  /* 0x0000000800077824 */ /* 0x001fe200078e0205 */
[----:B------:R-:W-:Y:S01]  /*d120*/  SHF.L.U32 R4, R9, 0x1f, RZ ;  /* 0x0000001f09047819 */ /* 0x000fe200000006ff */
[----:B-1----:R-:W-:Y:S06]  /*d130*/  @!P0 BRA `(.L_x_306) ;  /* 0x0000000000d08947 */ /* 0x002fec0003800000 */
.L_x_317:
[----:B------:R-:W1:Y:S01]  /*d140*/  SYNCS.PHASECHK.TRANS64.TRYWAIT P0, [R7+URZ], R4 ;  /* 0x00000004070075a7 */ /* 0x000e62000800017f */
[----:B------:R-:W-:-:S05]  /*d150*/  VIADD R0, R0, 0x1 ;  /* 0x0000000100007836 */ /* 0x000fca0000000000 */
[----:B------:R-:W-:-:S04]  /*d160*/  ISETP.NE.AND P1, PT, R0, 0x4, PT ;  /* 0x000000040000780c */ /* 0x000fc80003f25270 */
[----:B------:R-:W-:Y:S02]  /*d170*/  SEL R2, RZ, 0x1, P1 ;  /* 0x00000001ff027807 */ /* 0x000fe40000800000 */
[----:B------:R-:W-:Y:S02]  /*d180*/  SEL R0, R0, RZ, P1 ;  /* 0x000000ff00007207 */ /* 0x000fe40000800000 */
[----:B------:R-:W-:Y:S01]  /*d190*/  LOP3.LUT R2, R9, R2, RZ, 0x3c, !PT ;  /* 0x0000000209027212 */ /* 0x000fe200078e3cff */
[----:B-1----:R-:W-:Y:S06]  /*d1a0*/  @!P0 BRA `(.L_x_307) ;  /* 0x0000000000c88947 */ /* 0x002fec0003800000 */
.L_x_318:
[----:B------:R-:W-:Y:S01]  /*d1b0*/  IMAD R5, R0, 0x8, R5 ;  /* 0x0000000800057824 */ /* 0x000fe200078e0205 */
[----:B------:R-:W-:-:S07]  /*d1c0*/  SHF.L.U32 R0, R2, 0x1f, RZ ;  /* 0x0000001f02007819 */ /* 0x000fce00000006ff */
.L_x_308:
[----:B--2---:R2:W3:Y:S02]  /*d1d0*/  SYNCS.PHASECHK.TRANS64.TRYWAIT P0, [R5+URZ], R0 ;  /* 0x00000000050075a7 */ /* 0x0044e4000800017f */
[----:B---3--:R-:W-:Y:S05]  /*d1e0*/  @!P0 NANOSLEEP.SYNCS 0x989680 ;  /* 0x009896800000895d */ /* 0x008fea0003900000 */
[----:B------:R-:W3:Y:S02]  /*d1f0*/  @!P0 SYNCS.PHASECHK.TRANS64 P0, [R5+URZ], R0 ;  /* 0x00000000050085a7 */ /* 0x000ee4000800007f */
[----:B---3--:R-:W-:Y:S05]  /*d200*/  @!P0 BRA `(.L_x_308) ;  /* 0xfffffffc00f08947 */ /* 0x008fea000383ffff */
.L_x_303:
[----:B------:R-:W-:Y:S05]  /*d210*/  BSYNC B0 ;  /* 0x0000000000007941 */ /* 0x000fea0003800000 */
.L_x_302:
[----:B------:R-:W-:Y:S05]  /*d220*/  EXIT ;  /* 0x000000000000794d */ /* 0x000fea0003800000 */
.L_x_17:
[----:B---3--:R3:W4:Y:S02]  /*d230*/  SYNCS.PHASECHK.TRANS64.TRYWAIT P1, [R3+URZ], R0 ;  /* 0x00000000030075a7 */ /* 0x008724000802017f */
[----:B----4-:R-:W-:Y:S05]  /*d240*/  @!P1 NANOSLEEP.SYNCS 0x989680 ;  /* 0x009896800000995d */ /* 0x010fea0003900000 */
[----:B------:R-:W4:Y:S02]  /*d250*/  @!P1 SYNCS.PHASECHK.TRANS64 P1, [R3+URZ], R0 ;  /* 0x00000000030095a7 */ /* 0x000f24000802007f */
[----:B----4-:R-:W-:Y:S05]  /*d260*/  @!P1 BRA `(.L_x_17) ;  /* 0xfffffffc00f09947 */ /* 0x010fea000383ffff */
[----:B------:R-:W-:Y:S05]  /*d270*/  BRA `(.L_x_16) ;  /* 0xffffff3c00e47947 */ /* 0x000fea000383ffff */
.L_x_22:
[----:B-1----:R-:W-:-:S04]  /*d280*/  IMAD.U32 R4, RZ, RZ, UR9 ;  /* 0x00000009ff047e24 */ /* 0x002fc8000f8e00ff */
[----:B------:R1:W2:Y:S03]  /*d290*/  SYNCS.PHASECHK.TRANS64.TRYWAIT P1, [R4+URZ], R3 ;  /* 0x00000003040075a7 */ /* 0x0002a6000802017f */
[----:B--2---:R-:W-:Y:S05]  /*d2a0*/  @!P1 NANOSLEEP.SYNCS 0x989680 ;  /* 0x009896800000995d */ /* 0x004fea0003900000 */
[----:B------:R-:W2:Y:S02]  /*d2b0*/  @!P1 SYNCS.PHASECHK.TRANS64 P1, [R4+URZ], R3 ;  /* 0x00000003040095a7 */ /* 0x000ea4000802007f */
[----:B--2---:R-:W-:Y:S05]  /*d2c0*/  @!P1 BRA `(.L_x_22) ;  /* 0xfffffffc00ec9947 */ /* 0x004fea000383ffff */
[----:B------:R-:W-:Y:S05]  /*d2d0*/  BRA `(.L_x_21) ;  /* 0xffffff4c00587947 */ /* 0x000fea000383ffff */
.L_x_289:
[----:B------:R-:W-:Y:S01]  /*d2e0*/  BSSY B1, `(.L_x_309) ;  /* 0x0000006000017945 */ /* 0x000fe20003800000 */
[----:B------:R-:W-:-:S07]  /*d2f0*/  IMAD.MOV.U32 R15, RZ, RZ, -0x1 ;  /* 0xffffffffff0f7424 */ /* 0x000fce00078e00ff */
[----:B------:R-:W-:Y:S05]  /*d300*/  WARPSYNC.COLLECTIVE R15, `(.L_x_310) ;  /* 0x000000000f0c7348 */ /* 0x000fea0003c00000 */
[----:B------:R-:W-:Y:S02]  /*d310*/  ELECT P6, UR62, PT ;  /* 0x00000000003e782f */ /* 0x000fe400038c0000 */
[----:B------:R-:W-:Y:S01]  /*d320*/  MOV R14, UR62 ;  /* 0x0000003e000e7c02 */ /* 0x000fe20008000f00 */
[----:B------:R-:W-:Y:S10]  /*d330*/  ENDCOLLECTIVE ;  /* 0x000000000000791b */ /* 0x000ff40003800000 */
.L_x_310:
[----:B------:R-:W-:Y:S05]  /*d340*/  BSYNC B1 ;  /* 0x0000000000017941 */ /* 0x000fea0003800000 */
.L_x_309:
[----:B------:R-:W-:Y:S05]  /*d350*/  BRA `(.L_x_311) ;  /* 0xffffffec00b87947 */ /* 0x000fea000383ffff */
.L_x_292:
[----:B0-----:R0:W1:Y:S02]  /*d360*/  SYNCS.PHASECHK.TRANS64.TRYWAIT P1, [R12+URZ+0x20], R7 ;  /* 0x000020070c0075a7 */ /* 0x001064000802017f */
[----:B-1----:R-:W-:Y:S05]  /*d370*/  @!P1 NANOSLEEP.SYNCS 0x989680 ;  /* 0x009896800000995d */ /* 0x002fea0003900000 */
[----:B------:R-:W1:Y:S02]  /*d380*/  @!P1 SYNCS.PHASECHK.TRANS64 P1, [R12+URZ+0x20], R7 ;  /* 0x000020070c0095a7 */ /* 0x000e64000802007f */
[----:B-1----:R-:W-:Y:S05]  /*d390*/  @!P1 BRA `(.L_x_292) ;  /* 0xfffffffc00f09947 */ /* 0x002fea000383ffff */
[----:B------:R-:W-:Y:S05]  /*d3a0*/  BRA `(.L_x_312) ;  /* 0xffffffec00ec7947 */ /* 0x000fea000383ffff */
.L_x_301:
[----:B------:R-:W-:Y:S01]  /*d3b0*/  BSSY B0, `(.L_x_313) ;  /* 0x0000006000007945 */ /* 0x000fe20003800000 */
[----:B------:R-:W-:-:S07]  /*d3c0*/  IMAD.MOV.U32 R15, RZ, RZ, -0x1 ;  /* 0xffffffffff0f7424 */ /* 0x000fce00078e00ff */
[----:B------:R-:W-:Y:S05]  /*d3d0*/  WARPSYNC.COLLECTIVE R15, `(.L_x_314) ;  /* 0x000000000f0c7348 */ /* 0x000fea0003c00000 */
[----:B------:R-:W-:Y:S02]  /*d3e0*/  ELECT P6, UR62, PT ;  /* 0x00000000003e782f */ /* 0x000fe400038c0000 */
[----:B------:R-:W-:Y:S01]  /*d3f0*/  MOV R14, UR62 ;  /* 0x0000003e000e7c02 */ /* 0x000fe20008000f00 */
[----:B------:R-:W-:Y:S10]  /*d400*/  ENDCOLLECTIVE ;  /* 0x000000000000791b */ /* 0x000ff40003800000 */
.L_x_314:
[----:B------:R-:W-:Y:S05]  /*d410*/  BSYNC B0 ;  /* 0x0000000000007941 */ /* 0x000fea0003800000 */
.L_x_313:
[----:B------:R-:W-:Y:S05]  /*d420*/  BRA `(.L_x_315) ;  /* 0xfffffff800cc7947 */ /* 0x000fea000383ffff */
.L_x_305:
[----:B0-----:R0:W1:Y:S02]  /*d430*/  SYNCS.PHASECHK.TRANS64.TRYWAIT P0, [R7+URZ], R4 ;  /* 0x00000004070075a7 */ /* 0x001064000800017f */
[----:B-1----:R-:W-:Y:S05]  /*d440*/  @!P0 NANOSLEEP.SYNCS 0x989680 ;  /* 0x009896800000895d */ /* 0x002fea0003900000 */
[----:B------:R-:W1:Y:S02]  /*d450*/  @!P0 SYNCS.PHASECHK.TRANS64 P0, [R7+URZ], R4 ;  /* 0x00000004070085a7 */ /* 0x000e64000800007f */
[----:B-1----:R-:W-:Y:S05]  /*d460*/  @!P0 BRA `(.L_x_305) ;  /* 0xfffffffc00f08947 */ /* 0x002fea000383ffff */
[----:B------:R-:W-:Y:S05]  /*d470*/  BRA `(.L_x_316) ;  /* 0xfffffffc000c7947 */ /* 0x000fea000383ffff */
.L_x_306:
[----:B0-----:R0:W1:Y:S02]  /*d480*/  SYNCS.PHASECHK.TRANS64.TRYWAIT P0, [R6+URZ], R3 ;  /* 0x00000003060075a7 */ /* 0x001064000800017f */
[----:B-1----:R-:W-:Y:S05]  /*d490*/  @!P0 NANOSLEEP.SYNCS 0x989680 ;  /* 0x009896800000895d */ /* 0x002fea0003900000 */
[----:B------:R-:W1:Y:S02]  /*d4a0*/  @!P0 SYNCS.PHASECHK.TRANS64 P0, [R6+URZ], R3 ;  /* 0x00000003060085a7 */ /* 0x000e64000800007f */
[----:B-1----:R-:W-:Y:S05]  /*d4b0*/  @!P0 BRA `(.L_x_306) ;  /* 0xfffffffc00f08947 */ /* 0x002fea000383ffff */
[----:B------:R-:W-:Y:S05]  /*d4c0*/  BRA `(.L_x_317) ;  /* 0xfffffffc001c7947 */ /* 0x000fea000383ffff */
.L_x_307:
[----:B-1----:R1:W2:Y:S02]  /*d4d0*/  SYNCS.PHASECHK.TRANS64.TRYWAIT P0, [R7+URZ], R4 ;  /* 0x00000004070075a7 */ /* 0x0022a4000800017f */
[----:B--2---:R-:W-:Y:S05]  /*d4e0*/  @!P0 NANOSLEEP.SYNCS 0x989680 ;  /* 0x009896800000895d */ /* 0x004fea0003900000 */
[----:B------:R-:W2:Y:S02]  /*d4f0*/  @!P0 SYNCS.PHASECHK.TRANS64 P0, [R7+URZ], R4 ;  /* 0x00000004070085a7 */ /* 0x000ea4000800007f */
[----:B--2---:R-:W-:Y:S05]  /*d500*/  @!P0 BRA `(.L_x_307) ;  /* 0xfffffffc00f08947 */ /* 0x004fea000383ffff */
[----:B------:R-:W-:Y:S05]  /*d510*/  BRA `(.L_x_318) ;  /* 0xfffffffc00247947 */ /* 0x000fea000383ffff */
.L_x_319:
[----:B------:R-:W-:-:S00]  /*d520*/  BRA `(.L_x_319) ;  /* 0xfffffffc00fc7947 */ /* 0x000fc0000383ffff */
[----:B------:R-:W-:-:S00]  /*d530*/  NOP ;  /* 0x0000000000007918 */ /* 0x000fc00000000000 */
        /* <DEDUP_REMOVED lines=12> */
.L_x_320:


//--------------------- .nv.global.init           --------------------------
	.section	.nv.global.init,"aw",@progbits
.nv.global.init:
	.type		$str$22,@object
	.size		$str$22,($str$23 - $str$22)
$str$22:
        /*0000*/ 	.byte	0x6b, 0x5f, 0x74, 0x69, 0x6c, 0x65, 0x5f, 0x63, 0x6f, 0x75, 0x6e, 0x74, 0x20, 0x3e, 0x3d, 0x20
        /*0010*/ 	.byte	0x31, 0x00
	.type		$str$23,@object
	.size		$str$23,(__unnamed_1 - $str$23)
$str$23:
        /*0012*/ 	.byte	0x2f, 0x74, 0x6d, 0x70, 0x2f, 0x63, 0x75, 0x74, 0x6c, 0x61, 0x73, 0x73, 0x5f, 0x73, 0x77, 0x65
        /*0022*/ 	.byte	0x65, 0x70, 0x5f, 0x73, 0x72, 0x63, 0x2f, 0x69, 0x6e, 0x63, 0x6c, 0x75, 0x64, 0x65, 0x2f, 0x63
        /*0032*/ 	.byte	0x75, 0x74, 0x6c, 0x61, 0x73, 0x73, 0x2f, 0x67, 0x65, 0x6d, 0x6d, 0x2f, 0x63, 0x6f, 0x6c, 0x6c
        /*0042*/ 	.byte	0x65, 0x63, 0x74, 0x69, 0x76, 0x65, 0x2f, 0x73, 0x6d, 0x39, 0x30, 0x5f, 0x6d, 0x6d, 0x61, 0x5f
        /*0052*/ 	.byte	0x74, 0x6d, 0x61, 0x5f, 0x67, 0x6d, 0x6d, 0x61, 0x5f, 0x73, 0x73, 0x5f, 0x77, 0x61, 0x72, 0x70
        /*0062*/ 	.byte	0x73, 0x70, 0x65, 0x63, 0x69, 0x61, 0x6c, 0x69, 0x7a, 0x65, 0x64, 0x2e, 0x68, 0x70, 0x70, 0x00
	.type		__unnamed_1,@object
	.size		__unnamed_1,(.L_0 - __unnamed_1)
__unnamed_1:
        /*0072*/ 	.byte	0x76, 0x6f, 0x69, 0x64, 0x20, 0x63, 0x75, 0x74, 0x6c, 0x61, 0x73, 0x73, 0x3a, 0x3a, 0x67, 0x65
        /* <DEDUP_REMOVED lines=177> */
        /*0b92*/ 	.byte	0x5d, 0x00
.L_0:


//--------------------- .nv.shared._ZN7cutlass13device_kernelINS_4gemm6kernel13GemmUniversalIN4cute5tupleIJiiiiEEENS1_10collective13CollectiveMmaINS1_34MainloopSm90TmaGmmaWarpSpecializedILi4ENS5_IJNS4_1CILi1EEESB_SB_EEENS1_35KernelTmaWarpSpecializedCooperativeEEENS5_IJNSA_ILi256EEENSA_ILi128EEESG_EEENS_10tfloat32_tENS5_IJlSB_lEEESI_SJ_NS4_8TiledMMAINS4_8MMA_AtomIJNS4_4SM904GMMA30MMA_64x128x8_F32TF32TF32_SS_TNILNSN_7ScaleInE1ELSP_1EEEEEENS4_6LayoutINS5_IJNSA_ILi2EEESB_SB_EEENS5_IJSB_NSA_ILi0EEESV_EEEEENS5_IJNS4_10UnderscoreESY_SY_EEEEENS4_13SM90_TMA_LOADENS4_14ComposedLayoutINS4_7SwizzleILi3ELi4ELi3EEENS4_18smem_ptr_flag_bitsILi32EEENSS_INS5_IJNSA_ILi8EEENSA_ILi32EEEEEENS5_IJS18_SB_EEEEEEEvNS4_8identityES11_S1C_vS1D_EENS_8epilogue10collective6detail29Sm90TmaWarpSpecializedAdapterINS1G_15DefaultEpilogueISI_SJ_SJ_NS1F_6thread17LinearCombinationISI_Li1EffLNS1K_9ScaleType4KindE0ELNS_15FloatRoundStyleE2ESI_EENS1_15EpilogueDefaultEEEEEvvEEEEvNT_6ParamsE --------------------------
	.section	.nv.shared._ZN7cutlass13device_kernelINS_4gemm6kernel13GemmUniversalIN4cute5tupleIJiiiiEEENS1_10collective13CollectiveMmaINS1_34MainloopSm90TmaGmmaWarpSpecializedILi4ENS5_IJNS4_1CILi1EEESB_SB_EEENS1_35KernelTmaWarpSpecializedCooperativeEEENS5_IJNSA_ILi256EEENSA_ILi128EEESG_EEENS_10tfloat32_tENS5_IJlSB_lEEESI_SJ_NS4_8TiledMMAINS4_8MMA_AtomIJNS4_4SM904GMMA30MMA_64x128x8_F32TF32TF32_SS_TNILNSN_7ScaleInE1ELSP_1EEEEEENS4_6LayoutINS5_IJNSA_ILi2EEESB_SB_EEENS5_IJSB_NSA_ILi0EEESV_EEEEENS5_IJNS4_10UnderscoreESY_SY_EEEEENS4_13SM90_TMA_LOADENS4_14ComposedLayoutINS4_7SwizzleILi3ELi4ELi3EEENS4_18smem_ptr_flag_bitsILi32EEENSS_INS5_IJNSA_ILi8EEENSA_ILi32EEEEEENS5_IJS18_SB_EEEEEEEvNS4_8identityES11_S1C_vS1D_EENS_8epilogue10collective6detail29Sm90TmaWarpSpecializedAdapterINS1G_15DefaultEpilogueISI_SJ_SJ_NS1F_6thread17LinearCombinationISI_Li1EffLNS1K_9ScaleType4KindE0ELNS_15FloatRoundStyleE2ESI_EENS1_15EpilogueDefaultEEEEEvvEEEEvNT_6ParamsE,"aw",@nobits
	.sectionflags	@""
	.align	16
	.zero		1024


//--------------------- .nv.shared.reserved.0     --------------------------
	.section	.nv.shared.reserved.0,"aw",@nobits
	.weak		__nv_reservedSMEM_offset_0_alias
	.size		__nv_reservedSMEM_offset_0_alias, 0, 0
	.other		__nv_reservedSMEM_offset_0_alias,@"STO_CUDA_RESERVED_SHARED STV_DEFAULT"
__nv_reservedSMEM_offset_0_alias:
	.zero		0


//--------------------- .nv.global                --------------------------
	.section	.nv.global,"aw",@nobits
.nv.global:
	.type		_ZN40_INTERNAL_9d3889cb_4_k_cu_af79a291_256974cute1_E,@object
	.size		_ZN40_INTERNAL_9d3889cb_4_k_cu_af79a291_256974cute1_E,(_ZN40_INTERNAL_9d3889cb_4_k_cu_af79a291_256974cuda3std3__45__cpo6cbeginE - _ZN40_INTERNAL_9d3889cb_4_k_cu_af79a291_256974cute1_E)
_ZN40_INTERNAL_9d3889cb_4_k_cu_af79a291_256974cute1_E:
	.zero		1
	.type		_ZN40_INTERNAL_9d3889cb_4_k_cu_af79a291_256974cuda3std3__45__cpo6cbeginE,@object
	.size		_ZN40_INTERNAL_9d3889cb_4_k_cu_af79a291_256974cuda3std3__45__cpo6cbeginE,(_ZN40_INTERNAL_9d3889cb_4_k_cu_af79a291_256974cuda3std3__48in_placeE - _ZN40_INTERNAL_9d3889cb_4_k_cu_af79a291_256974cuda3std3__45__cpo6cbeginE)
_ZN40_INTERNAL_9d3889cb_4_k_cu_af79a291_256974cuda3std3__45__cpo6cbeginE:
	.zero		1
	.type		_ZN40_INTERNAL_9d3889cb_4_k_cu_af79a291_256974cuda3std3__48in_placeE,@object
	.size		_ZN40_INTERNAL_9d3889cb_4_k_cu_af79a291_256974cuda3std3__48in_placeE,(_ZN40_INTERNAL_9d3889cb_4_k_cu_af79a291_256974cuda3std6ranges3__45__cpo9iter_moveE - _ZN40_INTERNAL_9d3889cb_4_k_cu_af79a291_256974cuda3std3__48in_placeE)
_ZN40_INTERNAL_9d3889cb_4_k_cu_af79a291_256974cuda3std3__48in_placeE:
	.zero		1
	.type		_ZN40_INTERNAL_9d3889cb_4_k_cu_af79a291_256974cuda3std6ranges3__45__cpo9iter_moveE,@object
	.size		_ZN40_INTERNAL_9d3889cb_4_k_cu_af79a291_256974cuda3std6ranges3__45__cpo9iter_moveE,(_ZN40_INTERNAL_9d3889cb_4_k_cu_af79a291_256974cuda3std3__45__cpo5beginE - _ZN40_INTERNAL_9d3889cb_4_k_cu_af79a291_256974cuda3std6ranges3__45__cpo9iter_moveE)
_ZN40_INTERNAL_9d3889cb_4_k_cu_af79a291_256974cuda3std6ranges3__45__cpo9iter_moveE:
	.zero		1
	.type		_ZN40_INTERNAL_9d3889cb_4_k_cu_af79a291_256974cuda3std3__45__cpo5beginE,@object
	.size		_ZN40_INTERNAL_9d3889cb_4_k_cu_af79a291_256974cuda3std3__45__cpo5beginE,(_ZN40_INTERNAL_9d3889cb_4_k_cu_af79a291_256974cuda3std3__442_GLOBAL__N__9d3889cb_4_k_cu_af79a291_256976ignoreE - _ZN40_INTERNAL_9d3889cb_4_k_cu_af79a291_256974cuda3std3__45__cpo5beginE)
_ZN40_INTERNAL_9d3889cb_4_k_cu_af79a291_256974cuda3std3__45__cpo5beginE:
	.zero		1
	.type		_ZN40_INTERNAL_9d3889cb_4_k_cu_af79a291_256974cuda3std3__442_GLOBAL__N__9d3889cb_4_k_cu_af79a291_256976ignoreE,@object
	.size		_ZN40_INTERNAL_9d3889cb_4_k_cu_af79a291_256974cuda3std3__442_GLOBAL__N__9d3889cb_4_k_cu_af79a291_256976ignoreE,(_ZN40_INTERNAL_9d3889cb_4_k_cu_af79a291_256974cute7productE - _ZN40_INTERNAL_9d3889cb_4_k_cu_af79a291_256974cuda3std3__442_GLOBAL__N__9d3889cb_4_k_cu_af79a291_256976ignoreE)
_ZN40_INTERNAL_9d3889cb_4_k_cu_af79a291_256974cuda3std3__442_GLOBAL__N__9d3889cb_4_k_cu_af79a291_256976ignoreE:
	.zero		1
	.type		_ZN40_INTERNAL_9d3889cb_4_k_cu_af79a291_256974cute7productE,@object
	.size		_ZN40_INTERNAL_9d3889cb_4_k_cu_af79a291_256974cute7productE,(_ZN40_INTERNAL_9d3889cb_4_k_cu_af79a291_256974cuda3std3__45__cpo3endE - _ZN40_INTERNAL_9d3889cb_4_k_cu_af79a291_256974cute7productE)
_ZN40_INTERNAL_9d3889cb_4_k_cu_af79a291_256974cute7productE:
	.zero		1
	.type		_ZN40_INTERNAL_9d3889cb_4_k_cu_af79a291_256974cuda3std3__45__cpo3endE,@object
	.size		_ZN40_INTERNAL_9d3889cb_4_k_cu_af79a291_256974cuda3std3__45__cpo3endE,(_ZN40_INTERNAL_9d3889cb_4_k_cu_af79a291_256974cuda3std3__419piecewise_constructE - _ZN40_INTERNAL_9d3889cb_4_k_cu_af79a291_256974cuda3std3__45__cpo3endE)
_ZN40_INTERNAL_9d3889cb_4_k_cu_af79a291_256974cuda3std3__45__cpo3endE:
	.zero		1
	.type		_ZN40_INTERNAL_9d3889cb_4_k_cu_af79a291_256974cuda3std3__419piecewise_constructE,@object
	.size		_ZN40_INTERNAL_9d3889cb_4_k_cu_af79a291_256974cuda3std3__419piecewise_constructE,(_ZN40_INTERNAL_9d3889cb_4_k_cu_af79a291_256974cuda3std3__45__cpo4cendE - _ZN40_INTERNAL_9d3889cb_4_k_cu_af79a291_256974cuda3std3__419piecewise_constructE)
_ZN40_INTERNAL_9d3889cb_4_k_cu_af79a291_256974cuda3std3__419piecewise_constructE:
	.zero		1
	.type		_ZN40_INTERNAL_9d3889cb_4_k_cu_af79a291_256974cuda3std3__45__cpo4cendE,@object
	.size		_ZN40_INTERNAL_9d3889cb_4_k_cu_af79a291_256974cuda3std3__45__cpo4cendE,(_ZN40_INTERNAL_9d3889cb_4_k_cu_af79a291_256974cuda3std6ranges3__45__cpo4swapE - _ZN40_INTERNAL_9d3889cb_4_k_cu_af79a291_256974cuda3std3__45__cpo4cendE)
_ZN40_INTERNAL_9d3889cb_4_k_cu_af79a291_256974cuda3std3__45__cpo4cendE:
	.zero		1
	.type		_ZN40_INTERNAL_9d3889cb_4_k_cu_af79a291_256974cuda3std6ranges3__45__cpo4swapE,@object
	.size		_ZN40_INTERNAL_9d3889cb_4_k_cu_af79a291_256974cuda3std6ranges3__45__cpo4swapE,(.L_8 - _ZN40_INTERNAL_9d3889cb_4_k_cu_af79a291_256974cuda3std6ranges3__45__cpo4swapE)
_ZN40_INTERNAL_9d3889cb_4_k_cu_af79a291_256974cuda3std6ranges3__45__cpo4swapE:
	.zero		1
.L_8:


//--------------------- .nv.constant0._ZN7cutlass13device_kernelINS_4gemm6kernel13GemmUniversalIN4cute5tupleIJiiiiEEENS1_10collective13CollectiveMmaINS1_34MainloopSm90TmaGmmaWarpSpecializedILi4ENS5_IJNS4_1CILi1EEESB_SB_EEENS1_35KernelTmaWarpSpecializedCooperativeEEENS5_IJNSA_ILi256EEENSA_ILi128EEESG_EEENS_10tfloat32_tENS5_IJlSB_lEEESI_SJ_NS4_8TiledMMAINS4_8MMA_AtomIJNS4_4SM904GMMA30MMA_64x128x8_F32TF32TF32_SS_TNILNSN_7ScaleInE1ELSP_1EEEEEENS4_6LayoutINS5_IJNSA_ILi2EEESB_SB_EEENS5_IJSB_NSA_ILi0EEESV_EEEEENS5_IJNS4_10UnderscoreESY_SY_EEEEENS4_13SM90_TMA_LOADENS4_14ComposedLayoutINS4_7SwizzleILi3ELi4ELi3EEENS4_18smem_ptr_flag_bitsILi32EEENSS_INS5_IJNSA_ILi8EEENSA_ILi32EEEEEENS5_IJS18_SB_EEEEEEEvNS4_8identityES11_S1C_vS1D_EENS_8epilogue10collective6detail29Sm90TmaWarpSpecializedAdapterINS1G_15DefaultEpilogueISI_SJ_SJ_NS1F_6thread17LinearCombinationISI_Li1EffLNS1K_9ScaleType4KindE0ELNS_15FloatRoundStyleE2ESI_EENS1_15EpilogueDefaultEEEEEvvEEEEvNT_6ParamsE --------------------------
	.section	.nv.constant0._ZN7cutlass13device_kernelINS_4gemm6kernel13GemmUniversalIN4cute5tupleIJiiiiEEENS1_10collective13CollectiveMmaINS1_34MainloopSm90TmaGmmaWarpSpecializedILi4ENS5_IJNS4_1CILi1EEESB_SB_EEENS1_35KernelTmaWarpSpecializedCooperativeEEENS5_IJNSA_ILi256EEENSA_ILi128EEESG_EEENS_10tfloat32_tENS5_IJlSB_lEEESI_SJ_NS4_8TiledMMAINS4_8MMA_AtomIJNS4_4SM904GMMA30MMA_64x128x8_F32TF32TF32_SS_TNILNSN_7ScaleInE1ELSP_1EEEEEENS4_6LayoutINS5_IJNSA_ILi2EEESB_SB_EEENS5_IJSB_NSA_ILi0EEESV_EEEEENS5_IJNS4_10UnderscoreESY_SY_EEEEENS4_13SM90_TMA_LOADENS4_14ComposedLayoutINS4_7SwizzleILi3ELi4ELi3EEENS4_18smem_ptr_flag_bitsILi32EEENSS_INS5_IJNSA_ILi8EEENSA_ILi32EEEEEENS5_IJS18_SB_EEEEEEEvNS4_8identityES11_S1C_vS1D_EENS_8epilogue10collective6detail29Sm90TmaWarpSpecializedAdapterINS1G_15DefaultEpilogueISI_SJ_SJ_NS1F_6thread17LinearCombinationISI_Li1EffLNS1K_9ScaleType4KindE0ELNS_15FloatRoundStyleE2ESI_EENS1_15EpilogueDefaultEEEEEvvEEEEvNT_6ParamsE,"a",@progbits
	.sectionflags	@""
	.align	4
.nv.constant0._ZN7cutlass13device_kernelINS_4gemm6kernel13GemmUniversalIN4cute5tupleIJiiiiEEENS1_10collective13CollectiveMmaINS1_34MainloopSm90TmaGmmaWarpSpecializedILi4ENS5_IJNS4_1CILi1EEESB_SB_EEENS1_35KernelTmaWarpSpecializedCooperativeEEENS5_IJNSA_ILi256EEENSA_ILi128EEESG_EEENS_10tfloat32_tENS5_IJlSB_lEEESI_SJ_NS4_8TiledMMAINS4_8MMA_AtomIJNS4_4SM904GMMA30MMA_64x128x8_F32TF32TF32_SS_TNILNSN_7ScaleInE1ELSP_1EEEEEENS4_6LayoutINS5_IJNSA_ILi2EEESB_SB_EEENS5_IJSB_NSA_ILi0EEESV_EEEEENS5_IJNS4_10UnderscoreESY_SY_EEEEENS4_13SM90_TMA_LOADENS4_14ComposedLayoutINS4_7SwizzleILi3ELi4ELi3EEENS4_18smem_ptr_flag_bitsILi32EEENSS_INS5_IJNSA_ILi8EEENSA_ILi32EEEEEENS5_IJS18_SB_EEEEEEEvNS4_8identityES11_S1C_vS1D_EENS_8epilogue10collective6detail29Sm90TmaWarpSpecializedAdapterINS1G_15DefaultEpilogueISI_SJ_SJ_NS1F_6thread17LinearCombinationISI_Li1EffLNS1K_9ScaleType4KindE0ELNS_15FloatRoundStyleE2ESI_EENS1_15EpilogueDefaultEEEEEvvEEEEvNT_6ParamsE:
	.zero		1664


//--------------------- SYMBOLS --------------------------

	.type		.nv.reservedSmem.offset0,@object
	.size		.nv.reservedSmem.offset0,0x4
	.type		__assertfail,@function
